	.headerflags	@"EF_CUDA_TEXMODE_UNIFIED EF_CUDA_64BIT_ADDRESS EF_CUDA_ACCELERATORS EF_CUDA_SM90 EF_CUDA_VIRTUAL_SM(EF_CUDA_SM90)"
	.elftype	@"ET_EXEC"


//--------------------- .nv.info                  --------------------------
	.section	.nv.info,"",@"SHT_CUDA_INFO"
	.align	4


	//----- nvinfo : EIATTR_REGCOUNT
	.align		4
        /*0000*/ 	.byte	0x04, 0x2f
        /*0002*/ 	.short	(.L_3 - .L_2)
	.align		4
.L_2:
        /*0004*/ 	.word	index@(triton_poi_fused_cat_53)
        /*0008*/ 	.word	0x0000002f


	//----- nvinfo : EIATTR_MIN_STACK_SIZE
	.align		4
.L_3:
        /*000c*/ 	.byte	0x04, 0x12
        /*000e*/ 	.short	(.L_5 - .L_4)
	.align		4
.L_4:
        /*0010*/ 	.word	index@(triton_poi_fused_cat_53)
        /*0014*/ 	.word	0x00000000


	//----- nvinfo : EIATTR_FRAME_SIZE
	.align		4
.L_5:
        /*0018*/ 	.byte	0x04, 0x11
        /*001a*/ 	.short	(.L_7 - .L_6)
	.align		4
.L_6:
        /*001c*/ 	.word	index@(triton_poi_fused_cat_53)
        /*0020*/ 	.word	0x00000000


	//----- nvinfo : EIATTR_MIN_STACK_SIZE
	.align		4
.L_7:
        /*0024*/ 	.byte	0x04, 0x12
        /*0026*/ 	.short	(.L_9 - .L_8)
	.align		4
.L_8:
        /*0028*/ 	.word	index@(triton_poi_fused_cat_53)
        /*002c*/ 	.word	0x00000000
.L_9:


//--------------------- .nv.info.triton_poi_fused_cat_53 --------------------------
	.section	.nv.info.triton_poi_fused_cat_53,"",@"SHT_CUDA_INFO"
	.sectionflags	@""
	.align	4


	//----- nvinfo : EIATTR_CUDA_API_VERSION
	.align		4
        /*0000*/ 	.byte	0x04, 0x37
        /*0002*/ 	.short	(.L_11 - .L_10)
.L_10:
        /*0004*/ 	.word	0x0000007c


	//----- nvinfo : EIATTR_KPARAM_INFO
	.align		4
.L_11:
        /*0008*/ 	.byte	0x04, 0x17
        /*000a*/ 	.short	(.L_13 - .L_12)
.L_12:
        /*000c*/ 	.word	0x00000000
        /*0010*/ 	.short	0x0015
        /*0012*/ 	.short	0x00a8
        /*0014*/ 	.byte	0x00, 0xf0, 0x11, 0x00


	//----- nvinfo : EIATTR_KPARAM_INFO
	.align		4
.L_13:
        /*0018*/ 	.byte	0x04, 0x17
        /*001a*/ 	.short	(.L_15 - .L_14)
.L_14:
        /*001c*/ 	.word	0x00000000
        /*0020*/ 	.short	0x0014
        /*0022*/ 	.short	0x00a0
        /*0024*/ 	.byte	0x00, 0xf4, 0x21, 0x00


	//----- nvinfo : EIATTR_KPARAM_INFO
	.align		4
.L_15:
        /*0028*/ 	.byte	0x04, 0x17
        /*002a*/ 	.short	(.L_17 - .L_16)
.L_16:
        /*002c*/ 	.word	0x00000000
        /*0030*/ 	.short	0x0013
        /*0032*/ 	.short	0x0098
        /*0034*/ 	.byte	0x00, 0xf4, 0x21, 0x00


	//----- nvinfo : EIATTR_KPARAM_INFO
	.align		4
.L_17:
        /*0038*/ 	.byte	0x04, 0x17
        /*003a*/ 	.short	(.L_19 - .L_18)
.L_18:
        /*003c*/ 	.word	0x00000000
        /*0040*/ 	.short	0x0012
        /*0042*/ 	.short	0x0090
        /*0044*/ 	.byte	0x00, 0xf4, 0x21, 0x00


	//----- nvinfo : EIATTR_KPARAM_INFO
	.align		4
.L_19:
        /*0048*/ 	.byte	0x04, 0x17
        /*004a*/ 	.short	(.L_21 - .L_20)
.L_20:
        /*004c*/ 	.word	0x00000000
        /*0050*/ 	.short	0x0011
        /*0052*/ 	.short	0x0088
        /*0054*/ 	.byte	0x00, 0xf4, 0x21, 0x00


	//----- nvinfo : EIATTR_KPARAM_INFO
	.align		4
.L_21:
        /*0058*/ 	.byte	0x04, 0x17
        /*005a*/ 	.short	(.L_23 - .L_22)
.L_22:
        /*005c*/ 	.word	0x00000000
        /*0060*/ 	.short	0x0010
        /*0062*/ 	.short	0x0080
        /*0064*/ 	.byte	0x00, 0xf4, 0x21, 0x00


	//----- nvinfo : EIATTR_KPARAM_INFO
	.align		4
.L_23:
        /*0068*/ 	.byte	0x04, 0x17
        /*006a*/ 	.short	(.L_25 - .L_24)
.L_24:
        /*006c*/ 	.word	0x00000000
        /*0070*/ 	.short	0x000f
        /*0072*/ 	.short	0x0078
        /*0074*/ 	.byte	0x00, 0xf4, 0x21, 0x00


	//----- nvinfo : EIATTR_KPARAM_INFO
	.align		4
.L_25:
        /*0078*/ 	.byte	0x04, 0x17
        /*007a*/ 	.short	(.L_27 - .L_26)
.L_26:
        /*007c*/ 	.word	0x00000000
        /*0080*/ 	.short	0x000e
        /*0082*/ 	.short	0x0070
        /*0084*/ 	.byte	0x00, 0xf4, 0x21, 0x00


	//----- nvinfo : EIATTR_KPARAM_INFO
	.align		4
.L_27:
        /*0088*/ 	.byte	0x04, 0x17
        /*008a*/ 	.short	(.L_29 - .L_28)
.L_28:
        /*008c*/ 	.word	0x00000000
        /*0090*/ 	.short	0x000d
        /*0092*/ 	.short	0x0068
        /*0094*/ 	.byte	0x00, 0xf4, 0x21, 0x00


	//----- nvinfo : EIATTR_KPARAM_INFO
	.align		4
.L_29:
        /*0098*/ 	.byte	0x04, 0x17
        /*009a*/ 	.short	(.L_31 - .L_30)
.L_30:
        /*009c*/ 	.word	0x00000000
        /*00a0*/ 	.short	0x000c
        /*00a2*/ 	.short	0x0060
        /*00a4*/ 	.byte	0x00, 0xf4, 0x21, 0x00


	//----- nvinfo : EIATTR_KPARAM_INFO
	.align		4
.L_31:
        /*00a8*/ 	.byte	0x04, 0x17
        /*00aa*/ 	.short	(.L_33 - .L_32)
.L_32:
        /*00ac*/ 	.word	0x00000000
        /*00b0*/ 	.short	0x000b
        /*00b2*/ 	.short	0x0058
        /*00b4*/ 	.byte	0x00, 0xf4, 0x21, 0x00


	//----- nvinfo : EIATTR_KPARAM_INFO
	.align		4
.L_33:
        /*00b8*/ 	.byte	0x04, 0x17
        /*00ba*/ 	.short	(.L_35 - .L_34)
.L_34:
        /*00bc*/ 	.word	0x00000000
        /*00c0*/ 	.short	0x000a
        /*00c2*/ 	.short	0x0050
        /*00c4*/ 	.byte	0x00, 0xf4, 0x21, 0x00


	//----- nvinfo : EIATTR_KPARAM_INFO
	.align		4
.L_35:
        /*00c8*/ 	.byte	0x04, 0x17
        /*00ca*/ 	.short	(.L_37 - .L_36)
.L_36:
        /*00cc*/ 	.word	0x00000000
        /*00d0*/ 	.short	0x0009
        /*00d2*/ 	.short	0x0048
        /*00d4*/ 	.byte	0x00, 0xf4, 0x21, 0x00


	//----- nvinfo : EIATTR_KPARAM_INFO
	.align		4
.L_37:
        /*00d8*/ 	.byte	0x04, 0x17
        /*00da*/ 	.short	(.L_39 - .L_38)
.L_38:
        /*00dc*/ 	.word	0x00000000
        /*00e0*/ 	.short	0x0008
        /*00e2*/ 	.short	0x0040
        /*00e4*/ 	.byte	0x00, 0xf4, 0x21, 0x00


	//----- nvinfo : EIATTR_KPARAM_INFO
	.align		4
.L_39:
        /*00e8*/ 	.byte	0x04, 0x17
        /*00ea*/ 	.short	(.L_41 - .L_40)
.L_40:
        /*00ec*/ 	.word	0x00000000
        /*00f0*/ 	.short	0x0007
        /*00f2*/ 	.short	0x0038
        /*00f4*/ 	.byte	0x00, 0xf4, 0x21, 0x00


	//----- nvinfo : EIATTR_KPARAM_INFO
	.align		4
.L_41:
        /*00f8*/ 	.byte	0x04, 0x17
        /*00fa*/ 	.short	(.L_43 - .L_42)
.L_42:
        /*00fc*/ 	.word	0x00000000
        /*0100*/ 	.short	0x0006
        /*0102*/ 	.short	0x0030
        /*0104*/ 	.byte	0x00, 0xf4, 0x21, 0x00


	//----- nvinfo : EIATTR_KPARAM_INFO
	.align		4
.L_43:
        /*0108*/ 	.byte	0x04, 0x17
        /*010a*/ 	.short	(.L_45 - .L_44)
.L_44:
        /*010c*/ 	.word	0x00000000
        /*0110*/ 	.short	0x0005
        /*0112*/ 	.short	0x0028
        /*0114*/ 	.byte	0x00, 0xf4, 0x21, 0x00


	//----- nvinfo : EIATTR_KPARAM_INFO
	.align		4
.L_45:
        /*0118*/ 	.byte	0x04, 0x17
        /*011a*/ 	.short	(.L_47 - .L_46)
.L_46:
        /*011c*/ 	.word	0x00000000
        /*0120*/ 	.short	0x0004
        /*0122*/ 	.short	0x0020
        /*0124*/ 	.byte	0x00, 0xf4, 0x21, 0x00


	//----- nvinfo : EIATTR_KPARAM_INFO
	.align		4
.L_47:
        /*0128*/ 	.byte	0x04, 0x17
        /*012a*/ 	.short	(.L_49 - .L_48)
.L_48:
        /*012c*/ 	.word	0x00000000
        /*0130*/ 	.short	0x0003
        /*0132*/ 	.short	0x0018
        /*0134*/ 	.byte	0x00, 0xf4, 0x21, 0x00


	//----- nvinfo : EIATTR_KPARAM_INFO
	.align		4
.L_49:
        /*0138*/ 	.byte	0x04, 0x17
        /*013a*/ 	.short	(.L_51 - .L_50)
.L_50:
        /*013c*/ 	.word	0x00000000
        /*0140*/ 	.short	0x0002
        /*0142*/ 	.short	0x0010
        /*0144*/ 	.byte	0x00, 0xf4, 0x21, 0x00


	//----- nvinfo : EIATTR_KPARAM_INFO
	.align		4
.L_51:
        /*0148*/ 	.byte	0x04, 0x17
        /*014a*/ 	.short	(.L_53 - .L_52)
.L_52:
        /*014c*/ 	.word	0x00000000
        /*0150*/ 	.short	0x0001
        /*0152*/ 	.short	0x0008
        /*0154*/ 	.byte	0x00, 0xf4, 0x21, 0x00


	//----- nvinfo : EIATTR_KPARAM_INFO
	.align		4
.L_53:
        /*0158*/ 	.byte	0x04, 0x17
        /*015a*/ 	.short	(.L_55 - .L_54)
.L_54:
        /*015c*/ 	.word	0x00000000
        /*0160*/ 	.short	0x0000
        /*0162*/ 	.short	0x0000
        /*0164*/ 	.byte	0x00, 0xf4, 0x21, 0x00


	//----- nvinfo : EIATTR_SPARSE_MMA_MASK
	.align		4
.L_55:
        /*0168*/ 	.byte	0x03, 0x50
        /*016a*/ 	.short	0x0000


	//----- nvinfo : EIATTR_MAXREG_COUNT
	.align		4
        /*016c*/ 	.byte	0x03, 0x1b
        /*016e*/ 	.short	0x00ff


	//----- nvinfo : EIATTR_EXIT_INSTR_OFFSETS
	.align		4
        /*0170*/ 	.byte	0x04, 0x1c
        /*0172*/ 	.short	(.L_57 - .L_56)


	//   ....[0]....
.L_56:
        /*0174*/ 	.word	0x00001d20


	//   ....[1]....
        /*0178*/ 	.word	0x00001d40


	//----- nvinfo : EIATTR_REQNTID
	.align		4
.L_57:
        /*017c*/ 	.byte	0x04, 0x10
        /*017e*/ 	.short	(.L_59 - .L_58)
.L_58:
        /*0180*/ 	.word	0x00000080
        /*0184*/ 	.word	0x00000001
        /*0188*/ 	.word	0x00000001


	//----- nvinfo : EIATTR_CBANK_PARAM_SIZE
	.align		4
.L_59:
        /*018c*/ 	.byte	0x03, 0x19
        /*018e*/ 	.short	0x00ac


	//----- nvinfo : EIATTR_PARAM_CBANK
	.align		4
        /*0190*/ 	.byte	0x04, 0x0a
        /*0192*/ 	.short	(.L_61 - .L_60)
	.align		4
.L_60:
        /*0194*/ 	.word	index@(.nv.constant0.triton_poi_fused_cat_53)
        /*0198*/ 	.short	0x0210
        /*019a*/ 	.short	0x00ac


	//----- nvinfo : EIATTR_SW_WAR
	.align		4
.L_61:
        /*019c*/ 	.byte	0x04, 0x36
        /*019e*/ 	.short	(.L_63 - .L_62)
.L_62:
        /*01a0*/ 	.word	0x00000008
.L_63:


//--------------------- .nv.callgraph             --------------------------
	.section	.nv.callgraph,"",@"SHT_CUDA_CALLGRAPH"
	.align	4
	.sectionentsize	8
	.align		4
        /*0000*/ 	.word	0x00000000
	.align		4
        /*0004*/ 	.word	0xffffffff
	.align		4
        /*0008*/ 	.word	0x00000000
	.align		4
        /*000c*/ 	.word	0xfffffffe
	.align		4
        /*0010*/ 	.word	0x00000000
	.align		4
        /*0014*/ 	.word	0xfffffffd
	.align		4
        /*0018*/ 	.word	0x00000000
	.align		4
        /*001c*/ 	.word	0xfffffffc


//--------------------- .nv.constant4             --------------------------
	.section	.nv.constant4,"a",@progbits
	.align	8
	.align		8
.nv.constant4:
        /*0000*/ 	.dword	_$_str
	.align		8
        /*0008*/ 	.dword	_$_str_$_2


//--------------------- .text.triton_poi_fused_cat_53 --------------------------
	.section	.text.triton_poi_fused_cat_53,"ax",@progbits
	.align	128
        .global         triton_poi_fused_cat_53
        .type           triton_poi_fused_cat_53,@function
        .size           triton_poi_fused_cat_53,(.L_x_1 - triton_poi_fused_cat_53)
        .other          triton_poi_fused_cat_53,@"STO_CUDA_ENTRY STV_DEFAULT"
triton_poi_fused_cat_53:
.text.triton_poi_fused_cat_53:
[----:B------:R-:W0:Y:S01]  /*0000*/  LDC R1, c[0x0][0x28] ;  /* 0x00000a00ff017b82 */ /* 0x000e220000000800 */
[----:B------:R-:W1:Y:S07]  /*0010*/  S2R R0, SR_TID.X ;  /* 0x0000000000007919 */ /* 0x000e6e0000002100 */
[----:B------:R-:W2:Y:S01]  /*0020*/  LDC.64 R12, c[0x0][0x268] ;  /* 0x00009a00ff0c7b82 */ /* 0x000ea20000000a00 */
[----:B------:R-:W-:Y:S01]  /*0030*/  ULDC.64 UR4, c[0x0][0x260] ;  /* 0x0000980000047ab9 */ /* 0x000fe20000000a00 */
[----:B------:R-:W-:Y:S01]  /*0040*/  CS2R R4, SRZ ;  /* 0x0000000000047805 */ /* 0x000fe2000001ff00 */
[----:B------:R-:W3:Y:S01]  /*0050*/  S2R R3, SR_CTAID.X ;  /* 0x0000000000037919 */ /* 0x000ee20000002500 */
[----:B------:R-:W-:-:S02]  /*0060*/  CS2R R6, SRZ ;  /* 0x0000000000067805 */ /* 0x000fc4000001ff00 */
[----:B------:R-:W-:Y:S02]  /*0070*/  CS2R R8, SRZ ;  /* 0x0000000000087805 */ /* 0x000fe4000001ff00 */
[----:B------:R-:W-:Y:S01]  /*0080*/  CS2R R10, SRZ ;  /* 0x00000000000a7805 */ /* 0x000fe2000001ff00 */
[----:B------:R-:W-:Y:S01]  /*0090*/  ULDC.64 UR6, c[0x0][0x238] ;  /* 0x00008e0000067ab9 */ /* 0x000fe20000000a00 */
[----:B------:R-:W4:Y:S01]  /*00a0*/  LDC.64 R20, c[0x0][0x240] ;  /* 0x00009000ff147b82 */ /* 0x000f220000000a00 */
[----:B------:R-:W-:-:S07]  /*00b0*/  CS2R R18, SRZ ;  /* 0x0000000000127805 */ /* 0x000fce000001ff00 */
[----:B------:R-:W5:Y:S08]  /*00c0*/  LDC.64 R40, c[0x0][0x210] ;  /* 0x00008400ff287b82 */ /* 0x000f700000000a00 */
[----:B------:R-:W4:Y:S01]  /*00d0*/  LDC.64 R30, c[0x0][0x218] ;  /* 0x00008600ff1e7b82 */ /* 0x000f220000000a00 */
[----:B-1----:R-:W-:-:S07]  /*00e0*/  IMAD.SHL.U32 R0, R0, 0x4, RZ ;  /* 0x0000000400007824 */ /* 0x002fce00078e00ff */
[----:B------:R-:W1:Y:S01]  /*00f0*/  LDC.64 R34, c[0x0][0x290] ;  /* 0x0000a400ff227b82 */ /* 0x000e620000000a00 */
[----:B------:R-:W-:-:S05]  /*0100*/  LOP3.LUT R0, R0, 0x1fc, RZ, 0xc0, !PT ;  /* 0x000001fc00007812 */ /* 0x000fca00078ec0ff */
[----:B---3--:R-:W-:-:S04]  /*0110*/  IMAD R36, R3, 0x200, R0 ;  /* 0x0000020003247824 */ /* 0x008fc800078e0200 */
[----:B------:R-:W-:-:S05]  /*0120*/  IMAD.HI R29, R36, 0x6bca1af3, RZ ;  /* 0x6bca1af3241d7827 */ /* 0x000fca00078e02ff */
[----:B------:R-:W-:-:S04]  /*0130*/  SHF.R.U32.HI R0, RZ, 0x1f, R29 ;  /* 0x0000001fff007819 */ /* 0x000fc8000001161d */
[----:B------:R-:W-:-:S05]  /*0140*/  LEA.HI.SX32 R29, R29, R0, 0x18 ;  /* 0x000000001d1d7211 */ /* 0x000fca00078fc2ff */
[C---:B------:R-:W-:Y:S02]  /*0150*/  IMAD R2, R29.reuse, -0x260, R36 ;  /* 0xfffffda01d027824 */ /* 0x040fe400078e0224 */
[----:B------:R-:W-:Y:S02]  /*0160*/  IMAD R3, R29, 0xc0, RZ ;  /* 0x000000c01d037824 */ /* 0x000fe400078e02ff */
[C---:B------:R-:W-:Y:S01]  /*0170*/  VIADD R0, R2.reuse, 0xfffffee0 ;  /* 0xfffffee002007836 */ /* 0x040fe20000000000 */
[----:B------:R-:W-:Y:S01]  /*0180*/  SHF.R.S32.HI R24, RZ, 0x1f, R2 ;  /* 0x0000001fff187819 */ /* 0x000fe20000011402 */
[----:B--2---:R-:W-:Y:S01]  /*0190*/  IMAD.WIDE R12, R2, 0x4, R12 ;  /* 0x00000004020c7825 */ /* 0x004fe200078e020c */
[----:B------:R-:W-:Y:S02]  /*01a0*/  IADD3 R16, P0, R2, R3, RZ ;  /* 0x0000000302107210 */ /* 0x000fe40007f1e0ff */
[----:B------:R-:W-:Y:S02]  /*01b0*/  ISETP.GE.U32.AND P1, PT, R0, 0xc0, PT ;  /* 0x000000c00000780c */ /* 0x000fe40003f26070 */
[----:B------:R-:W-:Y:S01]  /*01c0*/  LEA.HI.X.SX32 R3, R3, R24, 0x1, P0 ;  /* 0x0000001803037211 */ /* 0x000fe200000f0eff */
[----:B------:R-:W-:Y:S01]  /*01d0*/  IMAD.SHL.U32 R22, R16, 0x4, RZ ;  /* 0x0000000410167824 */ /* 0x000fe200078e00ff */
[----:B------:R-:W-:-:S02]  /*01e0*/  ISETP.LT.AND P3, PT, R36, 0x9800, !P1 ;  /* 0x000098002400780c */ /* 0x000fc40004f61270 */
[----:B------:R-:W-:Y:S02]  /*01f0*/  SHF.L.U64.HI R16, R16, 0x2, R3 ;  /* 0x0000000210107819 */ /* 0x000fe40000010203 */
[----:B------:R-:W-:-:S04]  /*0200*/  IADD3 R14, P0, R22, UR4, RZ ;  /* 0x00000004160e7c10 */ /* 0x000fc8000ff1e0ff */
[----:B------:R-:W-:Y:S01]  /*0210*/  IADD3.X R15, R16, UR5, RZ, P0, !PT ;  /* 0x00000005100f7c10 */ /* 0x000fe200087fe4ff */
[----:B------:R-:W-:Y:S01]  /*0220*/  ULDC.64 UR4, c[0x0][0x208] ;  /* 0x0000820000047ab9 */ /* 0x000fe20000000a00 */
[----:B------:R-:W-:-:S03]  /*0230*/  VIADD R3, R2, 0xffffffa0 ;  /* 0xffffffa002037836 */ /* 0x000fc60000000000 */
[----:B------:R2:W3:Y:S04]  /*0240*/  @P3 LDG.E.EL.128 R4, desc[UR4][R12.64+-0x480] ;  /* 0xfffb80040c043981 */ /* 0x0004e8000c2e1d00 */
[----:B------:R1:W3:Y:S01]  /*0250*/  @P3 LDG.E.EL.128 R8, desc[UR4][R14.64+-0x480] ;  /* 0xfffb80040e083981 */ /* 0x0002e2000c2e1d00 */
[----:B------:R-:W-:Y:S01]  /*0260*/  ISETP.GE.U32.AND P1, PT, R3, 0xc0, PT ;  /* 0x000000c00300780c */ /* 0x000fe20003f26070 */
[----:B----4-:R-:W-:Y:S01]  /*0270*/  IMAD.WIDE R20, R2, 0x4, R20 ;  /* 0x0000000402147825 */ /* 0x010fe200078e0214 */
[----:B------:R-:W-:Y:S02]  /*0280*/  IADD3 R22, P0, R22, UR6, RZ ;  /* 0x0000000616167c10 */ /* 0x000fe4000ff1e0ff */
[----:B------:R-:W-:Y:S02]  /*0290*/  ISETP.LT.AND P2, PT, R36, 0x9800, !P1 ;  /* 0x000098002400780c */ /* 0x000fe40004f41270 */
[----:B--2---:R-:W-:-:S02]  /*02a0*/  CS2R R12, SRZ ;  /* 0x00000000000c7805 */ /* 0x004fc4000001ff00 */
[----:B------:R-:W-:Y:S02]  /*02b0*/  IADD3.X R23, R16, UR7, RZ, P0, !PT ;  /* 0x0000000710177c10 */ /* 0x000fe400087fe4ff */
[----:B------:R-:W-:Y:S02]  /*02c0*/  CS2R R16, SRZ ;  /* 0x0000000000107805 */ /* 0x000fe4000001ff00 */
[----:B01----:R-:W-:Y:S01]  /*02d0*/  CS2R R14, SRZ ;  /* 0x00000000000e7805 */ /* 0x003fe2000001ff00 */
[----:B------:R-:W-:Y:S01]  /*02e0*/  IMAD.SHL.U32 R25, R29, 0x80, RZ ;  /* 0x000000801d197824 */ /* 0x000fe200078e00ff */
[----:B------:R-:W-:Y:S01]  /*02f0*/  ISETP.GT.AND P1, PT, R2, 0x1df, PT ;  /* 0x000001df0200780c */ /* 0x000fe20003f24270 */
[----:B------:R-:W-:-:S03]  /*0300*/  ULDC.64 UR6, c[0x0][0x288] ;  /* 0x0000a20000067ab9 */ /* 0x000fc60000000a00 */
[----:B------:R0:W2:Y:S04]  /*0310*/  @P2 LDG.E.EL.128 R12, desc[UR4][R20.64+-0x180] ;  /* 0xfffe8004140c2981 */ /* 0x0000a8000c2e1d00 */
[----:B------:R1:W4:Y:S01]  /*0320*/  @P2 LDG.E.EL.128 R16, desc[UR4][R22.64+-0x180] ;  /* 0xfffe800416102981 */ /* 0x000322000c2e1d00 */
[----:B------:R-:W-:-:S04]  /*0330*/  IADD3 R26, P0, R2, R25, RZ ;  /* 0x00000019021a7210 */ /* 0x000fc80007f1e0ff */
[----:B------:R-:W-:Y:S02]  /*0340*/  LEA.HI.X.SX32 R25, R25, R24, 0x1, P0 ;  /* 0x0000001819197211 */ /* 0x000fe400000f0eff */
[----:B0-----:R-:W-:Y:S02]  /*0350*/  CS2R R20, SRZ ;  /* 0x0000000000147805 */ /* 0x001fe4000001ff00 */
[----:B------:R-:W-:Y:S02]  /*0360*/  ISETP.LT.AND P0, PT, R36, 0x9800, P1 ;  /* 0x000098002400780c */ /* 0x000fe40000f01270 */
[C---:B------:R-:W-:Y:S02]  /*0370*/  LEA R38, P1, R26.reuse, UR6, 0x2 ;  /* 0x000000061a267c11 */ /* 0x040fe4000f8210ff */
[----:B-1----:R-:W-:Y:S02]  /*0380*/  CS2R R22, SRZ ;  /* 0x0000000000167805 */ /* 0x002fe4000001ff00 */
[----:B------:R-:W-:-:S07]  /*0390*/  LEA.HI.X R39, R26, UR7, R25, 0x2, P1 ;  /* 0x000000071a277c11 */ /* 0x000fce00088f1419 */
[----:B------:R0:W4:Y:S01]  /*03a0*/  @P0 LDG.E.EL.128 R20, desc[UR4][R38.64+-0x780] ;  /* 0xfff8800426140981 */ /* 0x000122000c2e1d00 */
[C---:B------:R-:W-:Y:S01]  /*03b0*/  ISETP.GE.AND P4, PT, R2.reuse, 0x60, PT ;  /* 0x000000600200780c */ /* 0x040fe20003f86270 */
[----:B------:R-:W-:Y:S01]  /*03c0*/  IMAD.WIDE R32, R2, 0x4, R30 ;  /* 0x0000000402207825 */ /* 0x000fe200078e021e */
[----:B------:R-:W-:Y:S02]  /*03d0*/  CS2R R24, SRZ ;  /* 0x0000000000187805 */ /* 0x000fe4000001ff00 */
[----:B------:R-:W-:Y:S02]  /*03e0*/  CS2R R26, SRZ ;  /* 0x00000000001a7805 */ /* 0x000fe4000001ff00 */
[----:B------:R-:W-:Y:S01]  /*03f0*/  ISETP.LT.AND P1, PT, R36, 0x9800, !P4 ;  /* 0x000098002400780c */ /* 0x000fe20006721270 */
[----:B0-----:R-:W-:-:S04]  /*0400*/  IMAD R39, R29, 0x60, R2 ;  /* 0x000000601d277824 */ /* 0x001fc800078e0202 */
[----:B-----5:R-:W-:Y:S01]  /*0410*/  IMAD.WIDE R38, R39, 0x4, R40 ;  /* 0x0000000427267825 */ /* 0x020fe200078e0228 */
[----:B------:R-:W-:Y:S02]  /*0420*/  CS2R R28, SRZ ;  /* 0x00000000001c7805 */ /* 0x000fe4000001ff00 */
[----:B------:R-:W-:-:S05]  /*0430*/  CS2R R30, SRZ ;  /* 0x00000000001e7805 */ /* 0x000fca000001ff00 */
[----:B------:R0:W5:Y:S04]  /*0440*/  @P1 LDG.E.EL.128 R24, desc[UR4][R32.64] ;  /* 0x0000000420181981 */ /* 0x000168000c2e1d00 */
[----:B------:R1:W5:Y:S01]  /*0450*/  @P1 LDG.E.EL.128 R28, desc[UR4][R38.64] ;  /* 0x00000004261c1981 */ /* 0x000362000c2e1d00 */
[----:B0-----:R-:W-:Y:S02]  /*0460*/  CS2R R32, SRZ ;  /* 0x0000000000207805 */ /* 0x001fe4000001ff00 */
[----:B---3--:R-:W-:Y:S02]  /*0470*/  SEL R40, R7, RZ, P3 ;  /* 0x000000ff07287207 */ /* 0x008fe40001800000 */
[----:B------:R-:W-:Y:S02]  /*0480*/  SEL R7, R6, RZ, P3 ;  /* 0x000000ff06077207 */ /* 0x000fe40001800000 */
[----:B------:R-:W-:-:S02]  /*0490*/  SEL R10, R10, RZ, P3 ;  /* 0x000000ff0a0a7207 */ /* 0x000fc40001800000 */
[----:B------:R-:W-:-:S03]  /*04a0*/  SEL R11, R11, RZ, P3 ;  /* 0x000000ff0b0b7207 */ /* 0x000fc60001800000 */
[----:B------:R-:W-:Y:S02]  /*04b0*/  FADD R10, R10, -R7 ;  /* 0x800000070a0a7221 */ /* 0x000fe40000000000 */
[----:B------:R-:W0:Y:S01]  /*04c0*/  LDC.64 R6, c[0x0][0x220] ;  /* 0x00008800ff067b82 */ /* 0x000e220000000a00 */
[----:B------:R-:W-:Y:S01]  /*04d0*/  FADD R11, R11, -R40 ;  /* 0x800000280b0b7221 */ /* 0x000fe20000000000 */
[----:B------:R-:W-:Y:S01]  /*04e0*/  IMAD.WIDE R40, R2, 0x4, R34 ;  /* 0x0000000402287825 */ /* 0x000fe200078e0222 */
[----:B------:R-:W-:Y:S02]  /*04f0*/  CS2R R34, SRZ ;  /* 0x0000000000227805 */ /* 0x000fe4000001ff00 */
[----:B-1----:R-:W-:Y:S02]  /*0500*/  SEL R38, R5, RZ, P3 ;  /* 0x000000ff05267207 */ /* 0x002fe40001800000 */
[----:B------:R-:W-:Y:S02]  /*0510*/  SEL R37, R4, RZ, P3 ;  /* 0x000000ff04257207 */ /* 0x000fe40001800000 */
[----:B------:R0:W3:Y:S01]  /*0520*/  @P0 LDG.E.EL.128 R32, desc[UR4][R40.64+-0x780] ;  /* 0xfff8800428200981 */ /* 0x0000e2000c2e1d00 */
[----:B------:R-:W-:-:S02]  /*0530*/  SEL R8, R8, RZ, P3 ;  /* 0x000000ff08087207 */ /* 0x000fc40001800000 */
[----:B--2---:R-:W-:Y:S02]  /*0540*/  SEL R4, R15, RZ, P2 ;  /* 0x000000ff0f047207 */ /* 0x004fe40001000000 */
[----:B------:R-:W-:Y:S01]  /*0550*/  SEL R5, R14, RZ, P2 ;  /* 0x000000ff0e057207 */ /* 0x000fe20001000000 */
[----:B------:R-:W-:Y:S01]  /*0560*/  FADD R8, R8, -R37 ;  /* 0x8000002508087221 */ /* 0x000fe20000000000 */
[----:B----4-:R-:W-:Y:S02]  /*0570*/  SEL R15, R19, RZ, P2 ;  /* 0x000000ff130f7207 */ /* 0x010fe40001000000 */
[----:B------:R-:W-:Y:S02]  /*0580*/  SEL R14, R18, RZ, P2 ;  /* 0x000000ff120e7207 */ /* 0x000fe40001000000 */
[----:B------:R-:W-:Y:S01]  /*0590*/  SEL R9, R9, RZ, P3 ;  /* 0x000000ff09097207 */ /* 0x000fe20001800000 */
[----:B------:R-:W-:Y:S02]  /*05a0*/  FADD R15, R15, -R4 ;  /* 0x800000040f0f7221 */ /* 0x000fe40000000000 */
[----:B------:R-:W-:Y:S01]  /*05b0*/  FADD R14, R14, -R5 ;  /* 0x800000050e0e7221 */ /* 0x000fe20000000000 */
[----:B0-----:R-:W-:Y:S01]  /*05c0*/  IMAD.WIDE R40, R2, 0x4, R6 ;  /* 0x0000000402287825 */ /* 0x001fe200078e0206 */
[----:B------:R-:W-:-:S02]  /*05d0*/  CS2R R4, SRZ ;  /* 0x0000000000047805 */ /* 0x000fc4000001ff00 */
[----:B------:R-:W-:Y:S02]  /*05e0*/  CS2R R6, SRZ ;  /* 0x0000000000067805 */ /* 0x000fe4000001ff00 */
[----:B------:R-:W-:Y:S02]  /*05f0*/  SEL R16, R16, RZ, P2 ;  /* 0x000000ff10107207 */ /* 0x000fe40001000000 */
[----:B-----5:R-:W-:Y:S02]  /*0600*/  SEL R31, R31, RZ, P1 ;  /* 0x000000ff1f1f7207 */ /* 0x020fe40000800000 */
[----:B------:R-:W2:Y:S01]  /*0610*/  @P1 LDG.E.EL.128 R4, desc[UR4][R40.64] ;  /* 0x0000000428041981 */ /* 0x000ea2000c2e1d00 */
[----:B------:R-:W-:Y:S02]  /*0620*/  SEL R28, R28, RZ, P1 ;  /* 0x000000ff1c1c7207 */ /* 0x000fe40000800000 */
[----:B------:R-:W-:Y:S01]  /*0630*/  SEL R19, R21, RZ, P0 ;  /* 0x000000ff15137207 */ /* 0x000fe20000000000 */
[----:B------:R-:W-:-:S02]  /*0640*/  IMAD.MOV.U32 R18, RZ, RZ, 0x3e800000 ;  /* 0x3e800000ff127424 */ /* 0x000fc400078e00ff */
[----:B------:R-:W-:Y:S01]  /*0650*/  FADD R9, R9, -R38 ;  /* 0x8000002609097221 */ /* 0x000fe20000000000 */
[----:B--2---:R-:W-:Y:S02]  /*0660*/  SEL R4, R4, RZ, P1 ;  /* 0x000000ff04047207 */ /* 0x004fe40000800000 */
[----:B------:R-:W-:-:S03]  /*0670*/  SEL R5, R5, RZ, P1 ;  /* 0x000000ff05057207 */ /* 0x000fc60000800000 */
[----:B------:R-:W-:-:S04]  /*0680*/  FADD R4, R4, 9.9999997473787516356e-06 ;  /* 0x3727c5ac04047421 */ /* 0x000fc80000000000 */
[----:B------:R0:W1:Y:S01]  /*0690*/  MUFU.SQRT R39, R4 ;  /* 0x0000000400277308 */ /* 0x0000620000002000 */
[----:B------:R-:W-:Y:S01]  /*06a0*/  FADD R5, R5, 9.9999997473787516356e-06 ;  /* 0x3727c5ac05057421 */ /* 0x000fe20000000000 */
[----:B0-----:R-:W-:Y:S02]  /*06b0*/  SEL R4, R13, RZ, P2 ;  /* 0x000000ff0d047207 */ /* 0x001fe40001000000 */
[----:B------:R-:W-:-:S04]  /*06c0*/  SEL R13, R17, RZ, P2 ;  /* 0x000000ff110d7207 */ /* 0x000fc80001000000 */
[----:B------:R0:W2:Y:S01]  /*06d0*/  MUFU.SQRT R40, R5 ;  /* 0x0000000500287308 */ /* 0x0000a20000002000 */
[----:B------:R-:W-:Y:S01]  /*06e0*/  FADD R13, R13, -R4 ;  /* 0x800000040d0d7221 */ /* 0x000fe20000000000 */
[----:B------:R-:W-:Y:S02]  /*06f0*/  SEL R4, R27, RZ, P1 ;  /* 0x000000ff1b047207 */ /* 0x000fe40000800000 */
[----:B0-----:R-:W-:-:S03]  /*0700*/  SEL R5, R12, RZ, P2 ;  /* 0x000000ff0c057207 */ /* 0x001fc60001000000 */
[----:B------:R-:W-:Y:S01]  /*0710*/  FADD R37, R31, -R4 ;  /* 0x800000041f257221 */ /* 0x000fe20000000000 */
[----:B------:R-:W-:Y:S02]  /*0720*/  SEL R4, R25, RZ, P1 ;  /* 0x000000ff19047207 */ /* 0x000fe40000800000 */
[----:B------:R-:W-:Y:S01]  /*0730*/  SEL R27, R29, RZ, P1 ;  /* 0x000000ff1d1b7207 */ /* 0x000fe20000800000 */
[----:B------:R-:W-:Y:S01]  /*0740*/  FADD R12, R16, -R5 ;  /* 0x80000005100c7221 */ /* 0x000fe20000000000 */
[----:B------:R-:W-:Y:S02]  /*0750*/  SEL R5, R26, RZ, P1 ;  /* 0x000000ff1a057207 */ /* 0x000fe40000800000 */
[----:B------:R-:W-:Y:S01]  /*0760*/  SEL R16, R30, RZ, P1 ;  /* 0x000000ff1e107207 */ /* 0x000fe20000800000 */
[----:B------:R-:W-:-:S04]  /*0770*/  FADD R27, R27, -R4 ;  /* 0x800000041b1b7221 */ /* 0x000fc80000000000 */
[----:B------:R-:W-:Y:S02]  /*0780*/  FADD R16, R16, -R5 ;  /* 0x8000000510107221 */ /* 0x000fe40000000000 */
[----:B------:R-:W0:Y:S01]  /*0790*/  LDC.64 R4, c[0x0][0x248] ;  /* 0x00009200ff047b82 */ /* 0x000e220000000a00 */
[----:B------:R-:W-:Y:S02]  /*07a0*/  SEL R6, R6, RZ, P1 ;  /* 0x000000ff06067207 */ /* 0x000fe40000800000 */
[----:B------:R-:W-:-:S03]  /*07b0*/  SEL R7, R7, RZ, P1 ;  /* 0x000000ff07077207 */ /* 0x000fc60000800000 */
[----:B------:R-:W-:Y:S02]  /*07c0*/  FADD R6, R6, 9.9999997473787516356e-06 ;  /* 0x3727c5ac06067421 */ /* 0x000fe40000000000 */
[----:B------:R-:W-:Y:S02]  /*07d0*/  FADD R7, R7, 9.9999997473787516356e-06 ;  /* 0x3727c5ac07077421 */ /* 0x000fe40000000000 */
[----:B------:R3:W4:Y:S01]  /*07e0*/  MUFU.SQRT R42, R6 ;  /* 0x00000006002a7308 */ /* 0x0007220000002000 */
[----:B------:R-:W-:-:S07]  /*07f0*/  SEL R17, R20, RZ, P0 ;  /* 0x000000ff14117207 */ /* 0x000fce0000000000 */
[----:B------:R5:W0:Y:S01]  /*0800*/  MUFU.SQRT R44, R7 ;  /* 0x00000007002c7308 */ /* 0x000a220000002000 */
[----:B---3--:R-:W-:Y:S02]  /*0810*/  SEL R6, R33, RZ, P0 ;  /* 0x000000ff21067207 */ /* 0x008fe40000000000 */
[----:B-----5:R-:W-:-:S03]  /*0820*/  SEL R7, R24, RZ, P1 ;  /* 0x000000ff18077207 */ /* 0x020fc60000800000 */
[----:B------:R-:W-:Y:S01]  /*0830*/  FADD R19, R19, -R6 ;  /* 0x8000000613137221 */ /* 0x000fe20000000000 */
[----:B0-----:R-:W-:Y:S01]  /*0840*/  IMAD.WIDE R20, R2, 0x4, R4 ;  /* 0x0000000402147825 */ /* 0x001fe200078e0204 */
[----:B------:R-:W-:-:S03]  /*0850*/  CS2R R4, SRZ ;  /* 0x0000000000047805 */ /* 0x000fc6000001ff00 */
[----:B------:R-:W-:Y:S01]  /*0860*/  FADD R28, R28, -R7 ;  /* 0x800000071c1c7221 */ /* 0x000fe20000000000 */
[----:B------:R-:W-:-:S06]  /*0870*/  CS2R R6, SRZ ;  /* 0x0000000000067805 */ /* 0x000fcc000001ff00 */
[----:B------:R0:W3:Y:S01]  /*0880*/  @P2 LDG.E.EL.128 R4, desc[UR4][R20.64+-0x180] ;  /* 0xfffe800414042981 */ /* 0x0000e2000c2e1d00 */
[C---:B-1----:R-:W-:Y:S02]  /*0890*/  FSETP.GT.AND P4, PT, R39.reuse, 8.50705917302346158658e+37, PT ;  /* 0x7e8000002700780b */ /* 0x042fe40003f84000 */
[----:B------:R-:W-:Y:S02]  /*08a0*/  FSETP.GEU.AND P5, PT, R39, 1.175494350822287508e-38, PT ;  /* 0x008000002700780b */ /* 0x000fe40003fae000 */
[----:B------:R-:W-:-:S09]  /*08b0*/  FSEL R38, R18, 1, P4 ;  /* 0x3f80000012267808 */ /* 0x000fd20002000000 */
[----:B------:R-:W-:Y:S02]  /*08c0*/  @P4 FMUL R39, R39, 0.25 ;  /* 0x3e80000027274820 */ /* 0x000fe40000400000 */
[----:B------:R-:W-:Y:S02]  /*08d0*/  @!P5 FMUL R38, R38, 16777216 ;  /* 0x4b8000002626d820 */ /* 0x000fe40000400000 */
[----:B------:R-:W-:Y:S01]  /*08e0*/  @!P5 FMUL R39, R39, 16777216 ;  /* 0x4b8000002727d820 */ /* 0x000fe20000400000 */
[C---:B--2---:R-:W-:Y:S02]  /*08f0*/  FSETP.GT.AND P5, PT, R40.reuse, 8.50705917302346158658e+37, PT ;  /* 0x7e8000002800780b */ /* 0x044fe40003fa4000 */
[----:B------:R-:W-:Y:S02]  /*0900*/  FSETP.GEU.AND P4, PT, R40, 1.175494350822287508e-38, PT ;  /* 0x008000002800780b */ /* 0x000fe40003f8e000 */
[----:B------:R-:W-:-:S09]  /*0910*/  FSEL R41, R18, 1, P5 ;  /* 0x3f80000012297808 */ /* 0x000fd20002800000 */
[----:B------:R-:W-:Y:S01]  /*0920*/  @P5 FMUL R40, R40, 0.25 ;  /* 0x3e80000028285820 */ /* 0x000fe20000400000 */
[C---:B----4-:R-:W-:Y:S02]  /*0930*/  FSETP.GT.AND P5, PT, R42.reuse, 8.50705917302346158658e+37, PT ;  /* 0x7e8000002a00780b */ /* 0x050fe40003fa4000 */
[----:B------:R-:W-:Y:S02]  /*0940*/  FSETP.GEU.AND P6, PT, R42, 1.175494350822287508e-38, PT ;  /* 0x008000002a00780b */ /* 0x000fe40003fce000 */
[----:B------:R-:W-:-:S09]  /*0950*/  FSEL R43, R18, 1, P5 ;  /* 0x3f800000122b7808 */ /* 0x000fd20002800000 */
[----:B------:R-:W-:Y:S01]  /*0960*/  @P5 FMUL R42, R42, 0.25 ;  /* 0x3e8000002a2a5820 */ /* 0x000fe20000400000 */
[----:B------:R-:W-:Y:S01]  /*0970*/  FSETP.GT.AND P5, PT, R44, 8.50705917302346158658e+37, PT ;  /* 0x7e8000002c00780b */ /* 0x000fe20003fa4000 */
[----:B------:R-:W-:Y:S01]  /*0980*/  @!P4 FMUL R40, R40, 16777216 ;  /* 0x4b8000002828c820 */ /* 0x000fe20000400000 */
[----:B------:R-:W-:Y:S01]  /*0990*/  @!P4 FMUL R41, R41, 16777216 ;  /* 0x4b8000002929c820 */ /* 0x000fe20000400000 */
[----:B------:R-:W-:Y:S02]  /*09a0*/  FSETP.GEU.AND P4, PT, R44, 1.175494350822287508e-38, PT ;  /* 0x008000002c00780b */ /* 0x000fe40003f8e000 */
[----:B------:R-:W-:-:S08]  /*09b0*/  FSEL R31, R18, 1, P5 ;  /* 0x3f800000121f7808 */ /* 0x000fd00002800000 */
[----:B------:R-:W-:Y:S01]  /*09c0*/  @P5 FMUL R44, R44, 0.25 ;  /* 0x3e8000002c2c5820 */ /* 0x000fe20000400000 */
[----:B------:R-:W-:Y:S01]  /*09d0*/  @!P6 FMUL R42, R42, 16777216 ;  /* 0x4b8000002a2ae820 */ /* 0x000fe20000400000 */
[----:B------:R-:W-:Y:S01]  /*09e0*/  @!P6 FMUL R43, R43, 16777216 ;  /* 0x4b8000002b2be820 */ /* 0x000fe20000400000 */
[----:B------:R-:W-:Y:S01]  /*09f0*/  @!P4 FMUL R31, R31, 16777216 ;  /* 0x4b8000001f1fc820 */ /* 0x000fe20000400000 */
[----:B------:R-:W-:Y:S01]  /*0a00*/  @!P4 FMUL R44, R44, 16777216 ;  /* 0x4b8000002c2cc820 */ /* 0x000fe20000400000 */
[----:B0-----:R-:W-:Y:S02]  /*0a10*/  SEL R21, R34, RZ, P0 ;  /* 0x000000ff22157207 */ /* 0x001fe40000000000 */
[----:B------:R-:W-:Y:S02]  /*0a20*/  SEL R22, R22, RZ, P0 ;  /* 0x000000ff16167207 */ /* 0x000fe40000000000 */
[----:B------:R-:W-:Y:S02]  /*0a30*/  SEL R32, R32, RZ, P0 ;  /* 0x000000ff20207207 */ /* 0x000fe40000000000 */
[----:B------:R-:W-:-:S03]  /*0a40*/  SEL R23, R23, RZ, P0 ;  /* 0x000000ff17177207 */ /* 0x000fc60000000000 */
[----:B------:R-:W-:Y:S01]  /*0a50*/  FADD R17, R17, -R32 ;  /* 0x8000002011117221 */ /* 0x000fe20000000000 */
[----:B------:R-:W-:-:S05]  /*0a60*/  SEL R32, R35, RZ, P0 ;  /* 0x000000ff23207207 */ /* 0x000fca0000000000 */
[----:B------:R-:W-:Y:S02]  /*0a70*/  FADD R25, R23, -R32 ;  /* 0x8000002017197221 */ /* 0x000fe40000000000 */
[----:B------:R-:W-:Y:S01]  /*0a80*/  MUFU.RCP R23, R39 ;  /* 0x0000002700177308 */ /* 0x000fe20000001000 */
[----:B---3--:R-:W-:-:S05]  /*0a90*/  SEL R4, R4, RZ, P2 ;  /* 0x000000ff04047207 */ /* 0x008fca0001000000 */
[----:B------:R-:W-:-:S04]  /*0aa0*/  FADD R24, R4, 9.9999997473787516356e-06 ;  /* 0x3727c5ac04187421 */ /* 0x000fc80000000000 */
[----:B------:R-:W0:Y:S01]  /*0ab0*/  MUFU.SQRT R26, R24 ;  /* 0x00000018001a7308 */ /* 0x000e220000002000 */
[----:B------:R-:W-:-:S05]  /*0ac0*/  SEL R5, R5, RZ, P2 ;  /* 0x000000ff05057207 */ /* 0x000fca0001000000 */
[----:B------:R-:W-:-:S04]  /*0ad0*/  FADD R5, R5, 9.9999997473787516356e-06 ;  /* 0x3727c5ac05057421 */ /* 0x000fc80000000000 */
[----:B------:R-:W1:Y:S01]  /*0ae0*/  MUFU.SQRT R30, R5 ;  /* 0x00000005001e7308 */ /* 0x000e620000002000 */
[C---:B0-----:R-:W-:Y:S02]  /*0af0*/  FSETP.GT.AND P5, PT, R26.reuse, 8.50705917302346158658e+37, PT ;  /* 0x7e8000001a00780b */ /* 0x041fe40003fa4000 */
[----:B------:R-:W-:Y:S02]  /*0b00*/  FSETP.GEU.AND P6, PT, R26, 1.175494350822287508e-38, PT ;  /* 0x008000001a00780b */ /* 0x000fe40003fce000 */
[----:B------:R-:W-:Y:S02]  /*0b10*/  FSEL R4, R18, 1, P5 ;  /* 0x3f80000012047808 */ /* 0x000fe40002800000 */
[----:B------:R-:W-:Y:S02]  /*0b20*/  SEL R6, R6, RZ, P2 ;  /* 0x000000ff06067207 */ /* 0x000fe40001000000 */
[----:B------:R-:W-:-:S05]  /*0b30*/  SEL R7, R7, RZ, P2 ;  /* 0x000000ff07077207 */ /* 0x000fca0001000000 */
[----:B------:R-:W-:Y:S01]  /*0b40*/  @P5 FMUL R26, R26, 0.25 ;  /* 0x3e8000001a1a5820 */ /* 0x000fe20000400000 */
[C---:B-1----:R-:W-:Y:S02]  /*0b50*/  FSETP.GT.AND P5, PT, R30.reuse, 8.50705917302346158658e+37, PT ;  /* 0x7e8000001e00780b */ /* 0x042fe40003fa4000 */
[----:B------:R-:W-:Y:S01]  /*0b60*/  FSETP.GEU.AND P4, PT, R30, 1.175494350822287508e-38, PT ;  /* 0x008000001e00780b */ /* 0x000fe20003f8e000 */
[----:B------:R-:W-:Y:S01]  /*0b70*/  FADD R6, R6, 9.9999997473787516356e-06 ;  /* 0x3727c5ac06067421 */ /* 0x000fe20000000000 */
[----:B------:R-:W-:Y:S01]  /*0b80*/  FADD R7, R7, 9.9999997473787516356e-06 ;  /* 0x3727c5ac07077421 */ /* 0x000fe20000000000 */
[----:B------:R-:W-:Y:S02]  /*0b90*/  FADD R24, R22, -R21 ;  /* 0x8000001516187221 */ /* 0x000fe40000000000 */
[----:B------:R-:W-:Y:S01]  /*0ba0*/  MUFU.SQRT R20, R6 ;  /* 0x0000000600147308 */ /* 0x000fe20000002000 */
[----:B------:R-:W-:-:S05]  /*0bb0*/  @!P6 FMUL R26, R26, 16777216 ;  /* 0x4b8000001a1ae820 */ /* 0x000fca0000400000 */
[----:B------:R-:W-:Y:S02]  /*0bc0*/  @P5 FMUL R30, R30, 0.25 ;  /* 0x3e8000001e1e5820 */ /* 0x000fe40000400000 */
[----:B------:R0:W-:Y:S02]  /*0bd0*/  MUFU.SQRT R21, R7 ;  /* 0x0000000700157308 */ /* 0x0001e40000002000 */
[----:B------:R-:W-:Y:S01]  /*0be0*/  @!P4 FMUL R30, R30, 16777216 ;  /* 0x4b8000001e1ec820 */ /* 0x000fe20000400000 */
[----:B0-----:R-:W0:Y:S05]  /*0bf0*/  LDC.64 R6, c[0x0][0x270] ;  /* 0x00009c00ff067b82 */ /* 0x001e2a0000000a00 */
[----:B------:R-:W1:Y:S01]  /*0c00*/  MUFU.RCP R39, R26 ;  /* 0x0000001a00277308 */ /* 0x000e620000001000 */
[----:B------:R-:W-:-:S07]  /*0c10*/  FSEL R22, R18, 1, P5 ;  /* 0x3f80000012167808 */ /* 0x000fce0002800000 */
[----:B------:R-:W2:Y:S01]  /*0c20*/  MUFU.RCP R5, R30 ;  /* 0x0000001e00057308 */ /* 0x000ea20000001000 */
[----:B------:R-:W-:Y:S01]  /*0c30*/  @!P6 FMUL R4, R4, 16777216 ;  /* 0x4b8000000404e820 */ /* 0x000fe20000400000 */
[----:B------:R-:W-:-:S03]  /*0c40*/  @!P4 FMUL R22, R22, 16777216 ;  /* 0x4b8000001616c820 */ /* 0x000fc60000400000 */
[----:B-1----:R-:W-:Y:S01]  /*0c50*/  FMUL R39, R39, R4 ;  /* 0x0000000427277220 */ /* 0x002fe20000400000 */
[----:B--2---:R-:W-:Y:S01]  /*0c60*/  FMUL R22, R5, R22 ;  /* 0x0000001605167220 */ /* 0x004fe20000400000 */
[----:B0-----:R-:W-:Y:S01]  /*0c70*/  IMAD.WIDE R32, R2, 0x4, R6 ;  /* 0x0000000402207825 */ /* 0x001fe200078e0206 */
[----:B------:R-:W-:Y:S02]  /*0c80*/  CS2R R4, SRZ ;  /* 0x0000000000047805 */ /* 0x000fe4000001ff00 */
[----:B------:R-:W-:-:S06]  /*0c90*/  CS2R R6, SRZ ;  /* 0x0000000000067805 */ /* 0x000fcc000001ff00 */
[----:B------:R-:W2:Y:S01]  /*0ca0*/  @P3 LDG.E.EL.128 R4, desc[UR4][R32.64+-0x480] ;  /* 0xfffb800420043981 */ /* 0x000ea2000c2e1d00 */
[C---:B------:R-:W-:Y:S02]  /*0cb0*/  FSETP.GT.AND P5, PT, R20.reuse, 8.50705917302346158658e+37, PT ;  /* 0x7e8000001400780b */ /* 0x040fe40003fa4000 */
[----:B------:R-:W-:Y:S02]  /*0cc0*/  FSETP.GEU.AND P6, PT, R20, 1.175494350822287508e-38, PT ;  /* 0x008000001400780b */ /* 0x000fe40003fce000 */
[----:B------:R-:W-:-:S09]  /*0cd0*/  FSEL R35, R18, 1, P5 ;  /* 0x3f80000012237808 */ /* 0x000fd20002800000 */
[----:B------:R-:W-:Y:S01]  /*0ce0*/  @P5 FMUL R20, R20, 0.25 ;  /* 0x3e80000014145820 */ /* 0x000fe20000400000 */
[----:B------:R-:W-:Y:S01]  /*0cf0*/  FSETP.GT.AND P5, PT, R21, 8.50705917302346158658e+37, PT ;  /* 0x7e8000001500780b */ /* 0x000fe20003fa4000 */
[----:B------:R-:W-:Y:S01]  /*0d00*/  FMUL R23, R23, R38 ;  /* 0x0000002617177220 */ /* 0x000fe20000400000 */
[----:B------:R-:W0:Y:S01]  /*0d10*/  MUFU.RCP R42, R42 ;  /* 0x0000002a002a7308 */ /* 0x000e220000001000 */
[----:B------:R-:W-:Y:S02]  /*0d20*/  FSETP.GEU.AND P4, PT, R21, 1.175494350822287508e-38, PT ;  /* 0x008000001500780b */ /* 0x000fe40003f8e000 */
[----:B------:R-:W-:-:S05]  /*0d30*/  FSEL R34, R18, 1, P5 ;  /* 0x3f80000012227808 */ /* 0x000fca0002800000 */
[----:B------:R-:W1:Y:S03]  /*0d40*/  MUFU.RCP R38, R40 ;  /* 0x0000002800267308 */ /* 0x000e660000001000 */
[----:B------:R-:W-:Y:S01]  /*0d50*/  @P5 FMUL R21, R21, 0.25 ;  /* 0x3e80000015155820 */ /* 0x000fe20000400000 */
[----:B------:R-:W-:Y:S01]  /*0d60*/  @!P6 FMUL R20, R20, 16777216 ;  /* 0x4b8000001414e820 */ /* 0x000fe20000400000 */
[----:B------:R-:W-:Y:S01]  /*0d70*/  @!P6 FMUL R35, R35, 16777216 ;  /* 0x4b8000002323e820 */ /* 0x000fe20000400000 */
[----:B0-----:R-:W-:Y:S01]  /*0d80*/  FMUL R29, R42, R43 ;  /* 0x0000002b2a1d7220 */ /* 0x001fe20000400000 */
[----:B------:R-:W-:Y:S01]  /*0d90*/  @!P4 FMUL R21, R21, 16777216 ;  /* 0x4b8000001515c820 */ /* 0x000fe20000400000 */
[----:B------:R-:W-:Y:S01]  /*0da0*/  @!P4 FMUL R34, R34, 16777216 ;  /* 0x4b8000002222c820 */ /* 0x000fe20000400000 */
[----:B------:R-:W0:Y:S08]  /*0db0*/  MUFU.RCP R44, R44 ;  /* 0x0000002c002c7308 */ /* 0x000e300000001000 */
[----:B------:R-:W3:Y:S01]  /*0dc0*/  MUFU.RCP R20, R20 ;  /* 0x0000001400147308 */ /* 0x000ee20000001000 */
[----:B-1----:R-:W-:-:S07]  /*0dd0*/  FMUL R38, R38, R41 ;  /* 0x0000002926267220 */ /* 0x002fce0000400000 */
[----:B------:R-:W1:Y:S01]  /*0de0*/  MUFU.RCP R21, R21 ;  /* 0x0000001500157308 */ /* 0x000e620000001000 */
[----:B0-----:R-:W-:Y:S01]  /*0df0*/  FMUL R41, R44, R31 ;  /* 0x0000001f2c297220 */ /* 0x001fe20000400000 */
[----:B---3--:R-:W-:Y:S01]  /*0e00*/  FMUL R35, R20, R35 ;  /* 0x0000002314237220 */ /* 0x008fe20000400000 */
[----:B-1----:R-:W-:Y:S01]  /*0e10*/  FMUL R34, R21, R34 ;  /* 0x0000002215227220 */ /* 0x002fe20000400000 */
[----:B--2---:R-:W-:-:S05]  /*0e20*/  SEL R4, R4, RZ, P3 ;  /* 0x000000ff04047207 */ /* 0x004fca0001800000 */
[----:B------:R-:W-:-:S04]  /*0e30*/  FADD R30, R4, 9.9999997473787516356e-06 ;  /* 0x3727c5ac041e7421 */ /* 0x000fc80000000000 */
[----:B------:R0:W1:Y:S01]  /*0e40*/  MUFU.SQRT R26, R30 ;  /* 0x0000001e001a7308 */ /* 0x0000620000002000 */
[----:B------:R-:W-:-:S05]  /*0e50*/  SEL R5, R5, RZ, P3 ;  /* 0x000000ff05057207 */ /* 0x000fca0001800000 */
[----:B0-----:R-:W-:-:S04]  /*0e60*/  FADD R30, R5, 9.9999997473787516356e-06 ;  /* 0x3727c5ac051e7421 */ /* 0x001fc80000000000 */
[----:B------:R-:W0:Y:S01]  /*0e70*/  MUFU.SQRT R40, R30 ;  /* 0x0000001e00287308 */ /* 0x000e220000002000 */
[----:B-1----:R-:W-:Y:S02]  /*0e80*/  FSETP.GT.AND P5, PT, R26, 8.50705917302346158658e+37, PT ;  /* 0x7e8000001a00780b */ /* 0x002fe40003fa4000 */
[----:B------:R-:W-:Y:S02]  /*0e90*/  SEL R6, R6, RZ, P3 ;  /* 0x000000ff06067207 */ /* 0x000fe40001800000 */
[----:B------:R-:W-:-:S03]  /*0ea0*/  FSETP.GEU.AND P6, PT, R26, 1.175494350822287508e-38, PT ;  /* 0x008000001a00780b */ /* 0x000fc60003fce000 */
[----:B------:R-:W-:Y:S01]  /*0eb0*/  FADD R6, R6, 9.9999997473787516356e-06 ;  /* 0x3727c5ac06067421 */ /* 0x000fe20000000000 */
[----:B------:R-:W-:-:S03]  /*0ec0*/  FSEL R4, R18, 1, P5 ;  /* 0x3f80000012047808 */ /* 0x000fc60002800000 */
[----:B------:R-:W1:Y:S02]  /*0ed0*/  MUFU.SQRT R42, R6 ;  /* 0x00000006002a7308 */ /* 0x000e640000002000 */
[----:B------:R-:W-:Y:S01]  /*0ee0*/  @P5 FMUL R26, R26, 0.25 ;  /* 0x3e8000001a1a5820 */ /* 0x000fe20000400000 */
[C---:B0-----:R-:W-:Y:S02]  /*0ef0*/  FSETP.GT.AND P5, PT, R40.reuse, 8.50705917302346158658e+37, PT ;  /* 0x7e8000002800780b */ /* 0x041fe40003fa4000 */
[----:B------:R-:W-:Y:S02]  /*0f00*/  FSETP.GEU.AND P4, PT, R40, 1.175494350822287508e-38, PT ;  /* 0x008000002800780b */ /* 0x000fe40003f8e000 */
[----:B------:R-:W-:Y:S01]  /*0f10*/  FSEL R5, R18, 1, P5 ;  /* 0x3f80000012057808 */ /* 0x000fe20002800000 */
[----:B------:R-:W-:Y:S01]  /*0f20*/  @!P6 FMUL R26, R26, 16777216 ;  /* 0x4b8000001a1ae820 */ /* 0x000fe20000400000 */
[----:B------:R-:W-:-:S07]  /*0f30*/  @!P6 FMUL R4, R4, 16777216 ;  /* 0x4b8000000404e820 */ /* 0x000fce0000400000 */
[----:B------:R-:W-:Y:S01]  /*0f40*/  @P5 FMUL R40, R40, 0.25 ;  /* 0x3e80000028285820 */ /* 0x000fe20000400000 */
[C---:B-1----:R-:W-:Y:S02]  /*0f50*/  FSETP.GT.AND P5, PT, R42.reuse, 8.50705917302346158658e+37, PT ;  /* 0x7e8000002a00780b */ /* 0x042fe40003fa4000 */
[----:B------:R-:W-:-:S11]  /*0f60*/  FSETP.GEU.AND P6, PT, R42, 1.175494350822287508e-38, PT ;  /* 0x008000002a00780b */ /* 0x000fd60003fce000 */
[----:B------:R-:W-:-:S04]  /*0f70*/  @P5 FMUL R42, R42, 0.25 ;  /* 0x3e8000002a2a5820 */ /* 0x000fc80000400000 */
[----:B------:R-:W-:-:S04]  /*0f80*/  @!P6 FMUL R42, R42, 16777216 ;  /* 0x4b8000002a2ae820 */ /* 0x000fc80000400000 */
[----:B------:R-:W0:Y:S01]  /*0f90*/  MUFU.RCP R33, R42 ;  /* 0x0000002a00217308 */ /* 0x000e220000001000 */
[----:B------:R-:W-:-:S05]  /*0fa0*/  FSEL R30, R18, 1, P5 ;  /* 0x3f800000121e7808 */ /* 0x000fca0002800000 */
[----:B------:R-:W-:Y:S01]  /*0fb0*/  @!P6 FMUL R30, R30, 16777216 ;  /* 0x4b8000001e1ee820 */ /* 0x000fe20000400000 */
[----:B------:R-:W-:-:S03]  /*0fc0*/  @!P4 FMUL R40, R40, 16777216 ;  /* 0x4b8000002828c820 */ /* 0x000fc60000400000 */
[----:B0-----:R-:W-:Y:S02]  /*0fd0*/  FMUL R33, R33, R30 ;  /* 0x0000001e21217220 */ /* 0x001fe40000400000 */
[----:B------:R-:W0:Y:S01]  /*0fe0*/  LDC.64 R30, c[0x0][0x298] ;  /* 0x0000a600ff1e7b82 */ /* 0x000e220000000a00 */
[----:B------:R-:W1:Y:S01]  /*0ff0*/  MUFU.RCP R21, R26 ;  /* 0x0000001a00157308 */ /* 0x000e620000001000 */
[----:B------:R-:W-:-:S07]  /*1000*/  SEL R7, R7, RZ, P3 ;  /* 0x000000ff07077207 */ /* 0x000fce0001800000 */
[----:B------:R-:W2:Y:S01]  /*1010*/  MUFU.RCP R20, R40 ;  /* 0x0000002800147308 */ /* 0x000ea20000001000 */
[----:B------:R-:W-:Y:S01]  /*1020*/  @!P4 FMUL R5, R5, 16777216 ;  /* 0x4b8000000505c820 */ /* 0x000fe20000400000 */
[----:B------:R-:W-:Y:S01]  /*1030*/  FADD R7, R7, 9.9999997473787516356e-06 ;  /* 0x3727c5ac07077421 */ /* 0x000fe20000000000 */
[----:B-1----:R-:W-:-:S05]  /*1040*/  FMUL R21, R21, R4 ;  /* 0x0000000415157220 */ /* 0x002fca0000400000 */
[----:B------:R1:W3:Y:S01]  /*1050*/  MUFU.SQRT R43, R7 ;  /* 0x00000007002b7308 */ /* 0x0002e20000002000 */
[----:B--2---:R-:W-:Y:S01]  /*1060*/  FMUL R20, R20, R5 ;  /* 0x0000000514147220 */ /* 0x004fe20000400000 */
[----:B------:R-:W-:Y:S02]  /*1070*/  CS2R R4, SRZ ;  /* 0x0000000000047805 */ /* 0x000fe4000001ff00 */
[----:B-1----:R-:W-:Y:S01]  /*1080*/  CS2R R6, SRZ ;  /* 0x0000000000067805 */ /* 0x002fe2000001ff00 */
[----:B0-----:R-:W-:-:S05]  /*1090*/  IMAD.WIDE R30, R2, 0x4, R30 ;  /* 0x00000004021e7825 */ /* 0x001fca00078e021e */
[----:B------:R-:W2:Y:S01]  /*10a0*/  @P0 LDG.E.EL.128 R4, desc[UR4][R30.64+-0x780] ;  /* 0xfff880041e040981 */ /* 0x000ea2000c2e1d00 */
[C---:B---3--:R-:W-:Y:S02]  /*10b0*/  FSETP.GT.AND P4, PT, R43.reuse, 8.50705917302346158658e+37, PT ;  /* 0x7e8000002b00780b */ /* 0x048fe40003f84000 */
[----:B------:R-:W-:Y:S02]  /*10c0*/  FSETP.GEU.AND P5, PT, R43, 1.175494350822287508e-38, PT ;  /* 0x008000002b00780b */ /* 0x000fe40003fae000 */
[----:B------:R-:W-:-:S09]  /*10d0*/  FSEL R32, R18, 1, P4 ;  /* 0x3f80000012207808 */ /* 0x000fd20002000000 */
[----:B------:R-:W-:Y:S02]  /*10e0*/  @P4 FMUL R43, R43, 0.25 ;  /* 0x3e8000002b2b4820 */ /* 0x000fe40000400000 */
[----:B------:R-:W-:Y:S02]  /*10f0*/  @!P5 FMUL R32, R32, 16777216 ;  /* 0x4b8000002020d820 */ /* 0x000fe40000400000 */
[----:B------:R-:W-:-:S06]  /*1100*/  @!P5 FMUL R43, R43, 16777216 ;  /* 0x4b8000002b2bd820 */ /* 0x000fcc0000400000 */
[----:B------:R-:W0:Y:S02]  /*1110*/  MUFU.RCP R43, R43 ;  /* 0x0000002b002b7308 */ /* 0x000e240000001000 */
[----:B0-----:R-:W-:Y:S01]  /*1120*/  FMUL R32, R43, R32 ;  /* 0x000000202b207220 */ /* 0x001fe20000400000 */
[----:B------:R-:W-:Y:S01]  /*1130*/  FMUL R28, R23, R28 ;  /* 0x0000001c171c7220 */ /* 0x000fe20000400000 */
[----:B------:R-:W-:Y:S01]  /*1140*/  FMUL R37, R41, R37 ;  /* 0x0000002529257220 */ /* 0x000fe20000400000 */
[----:B------:R-:W-:Y:S01]  /*1150*/  FMUL R27, R38, R27 ;  /* 0x0000001b261b7220 */ /* 0x000fe20000400000 */
[----:B------:R-:W-:Y:S01]  /*1160*/  FMUL R38, R21, R8 ;  /* 0x0000000815267220 */ /* 0x000fe20000400000 */
[----:B--2---:R-:W-:-:S05]  /*1170*/  SEL R4, R4, RZ, P0 ;  /* 0x000000ff04047207 */ /* 0x004fca0000000000 */
[----:B------:R-:W-:-:S04]  /*1180*/  FADD R4, R4, 9.9999997473787516356e-06 ;  /* 0x3727c5ac04047421 */ /* 0x000fc80000000000 */
[----:B------:R-:W0:Y:S01]  /*1190*/  MUFU.SQRT R40, R4 ;  /* 0x0000000400287308 */ /* 0x000e220000002000 */
[----:B------:R-:W-:-:S05]  /*11a0*/  SEL R5, R5, RZ, P0 ;  /* 0x000000ff05057207 */ /* 0x000fca0000000000 */
[----:B------:R-:W-:Y:S01]  /*11b0*/  FADD R5, R5, 9.9999997473787516356e-06 ;  /* 0x3727c5ac05057421 */ /* 0x000fe20000000000 */
[C---:B0-----:R-:W-:Y:S02]  /*11c0*/  FSETP.GT.AND P4, PT, R40.reuse, 8.50705917302346158658e+37, PT ;  /* 0x7e8000002800780b */ /* 0x041fe40003f84000 */
[----:B------:R-:W-:Y:S01]  /*11d0*/  FSETP.GEU.AND P5, PT, R40, 1.175494350822287508e-38, PT ;  /* 0x008000002800780b */ /* 0x000fe20003fae000 */
[----:B------:R-:W0:Y:S01]  /*11e0*/  MUFU.SQRT R31, R5 ;  /* 0x00000005001f7308 */ /* 0x000e220000002000 */
[----:B------:R-:W-:-:S09]  /*11f0*/  SEL R6, R6, RZ, P0 ;  /* 0x000000ff06067207 */ /* 0x000fd20000000000 */
[----:B------:R-:W-:Y:S01]  /*1200*/  @P4 FMUL R40, R40, 0.25 ;  /* 0x3e80000028284820 */ /* 0x000fe20000400000 */
[----:B------:R-:W-:-:S03]  /*1210*/  FADD R6, R6, 9.9999997473787516356e-06 ;  /* 0x3727c5ac06067421 */ /* 0x000fc60000000000 */
[----:B------:R-:W-:Y:S01]  /*1220*/  @!P5 FMUL R40, R40, 16777216 ;  /* 0x4b8000002828d820 */ /* 0x000fe20000400000 */
[----:B------:R-:W-:-:S03]  /*1230*/  FSEL R43, R18, 1, P4 ;  /* 0x3f800000122b7808 */ /* 0x000fc60002000000 */
[----:B------:R1:W2:Y:S01]  /*1240*/  MUFU.RCP R26, R40 ;  /* 0x00000028001a7308 */ /* 0x0002a20000001000 */
[----:B0-----:R-:W-:Y:S01]  /*1250*/  FSETP.GT.AND P4, PT, R31, 8.50705917302346158658e+37, PT ;  /* 0x7e8000001f00780b */ /* 0x001fe20003f84000 */
[----:B------:R-:W-:Y:S01]  /*1260*/  @!P5 FMUL R43, R43, 16777216 ;  /* 0x4b8000002b2bd820 */ /* 0x000fe20000400000 */
[----:B------:R-:W-:-:S05]  /*1270*/  FSETP.GEU.AND P5, PT, R31, 1.175494350822287508e-38, PT ;  /* 0x008000001f00780b */ /* 0x000fca0003fae000 */
[----:B------:R-:W0:Y:S01]  /*1280*/  MUFU.SQRT R42, R6 ;  /* 0x00000006002a7308 */ /* 0x000e220000002000 */
[----:B-1----:R-:W1:Y:S01]  /*1290*/  LDC.64 R40, c[0x0][0x278] ;  /* 0x00009e00ff287b82 */ /* 0x002e620000000a00 */
[----:B--2---:R-:W-:Y:S01]  /*12a0*/  FMUL R26, R26, R43 ;  /* 0x0000002b1a1a7220 */ /* 0x004fe20000400000 */
[----:B------:R-:W-:-:S03]  /*12b0*/  FSEL R43, R18, 1, P4 ;  /* 0x3f800000122b7808 */ /* 0x000fc60002000000 */
[----:B------:R-:W-:Y:S01]  /*12c0*/  @P4 FMUL R31, R31, 0.25 ;  /* 0x3e8000001f1f4820 */ /* 0x000fe20000400000 */
[----:B0-----:R-:W-:-:S03]  /*12d0*/  FSETP.GT.AND P4, PT, R42, 8.50705917302346158658e+37, PT ;  /* 0x7e8000002a00780b */ /* 0x001fc60003f84000 */
[----:B------:R-:W-:Y:S01]  /*12e0*/  @!P5 FMUL R31, R31, 16777216 ;  /* 0x4b8000001f1fd820 */ /* 0x000fe20000400000 */
[----:B------:R-:W-:Y:S01]  /*12f0*/  @!P5 FMUL R43, R43, 16777216 ;  /* 0x4b8000002b2bd820 */ /* 0x000fe20000400000 */
[----:B------:R-:W-:-:S08]  /*1300*/  FSETP.GEU.AND P5, PT, R42, 1.175494350822287508e-38, PT ;  /* 0x008000002a00780b */ /* 0x000fd00003fae000 */
[----:B------:R-:W-:-:S05]  /*1310*/  @P4 FMUL R42, R42, 0.25 ;  /* 0x3e8000002a2a4820 */ /* 0x000fca0000400000 */
[----:B------:R-:W-:-:S06]  /*1320*/  @!P5 FMUL R42, R42, 16777216 ;  /* 0x4b8000002a2ad820 */ /* 0x000fcc0000400000 */
[----:B------:R-:W0:Y:S01]  /*1330*/  MUFU.RCP R42, R42 ;  /* 0x0000002a002a7308 */ /* 0x000e220000001000 */
[----:B------:R-:W-:-:S05]  /*1340*/  FSEL R5, R18, 1, P4 ;  /* 0x3f80000012057808 */ /* 0x000fca0002000000 */
[----:B------:R-:W-:Y:S02]  /*1350*/  @!P5 FMUL R5, R5, 16777216 ;  /* 0x4b8000000505d820 */ /* 0x000fe40000400000 */
[----:B------:R0:W2:Y:S02]  /*1360*/  MUFU.RCP R30, R31 ;  /* 0x0000001f001e7308 */ /* 0x0000a40000001000 */
[----:B0-----:R-:W-:Y:S01]  /*1370*/  FMUL R31, R42, R5 ;  /* 0x000000052a1f7220 */ /* 0x001fe20000400000 */
[----:B------:R-:W-:Y:S02]  /*1380*/  FMUL R5, R22, R13 ;  /* 0x0000000d16057220 */ /* 0x000fe40000400000 */
[----:B------:R-:W0:Y:S01]  /*1390*/  LDC.64 R22, c[0x0][0x280] ;  /* 0x0000a000ff167b82 */ /* 0x000e220000000a00 */
[----:B------:R-:W-:Y:S01]  /*13a0*/  FMUL R6, R35, R14 ;  /* 0x0000000e23067220 */ /* 0x000fe20000400000 */
[----:B------:R-:W-:Y:S01]  /*13b0*/  FMUL R35, R34, R15 ;  /* 0x0000000f22237220 */ /* 0x000fe20000400000 */
[----:B------:R-:W-:Y:S01]  /*13c0*/  FMUL R4, R39, R12 ;  /* 0x0000000c27047220 */ /* 0x000fe20000400000 */
[----:B------:R-:W-:Y:S01]  /*13d0*/  FMUL R34, R20, R9 ;  /* 0x0000000914227220 */ /* 0x000fe20000400000 */
[----:B------:R-:W-:-:S02]  /*13e0*/  CS2R R12, SRZ ;  /* 0x00000000000c7805 */ /* 0x000fc4000001ff00 */
[----:B------:R-:W-:Y:S01]  /*13f0*/  CS2R R14, SRZ ;  /* 0x00000000000e7805 */ /* 0x000fe2000001ff00 */
[----:B-1----:R-:W-:Y:S01]  /*1400*/  IMAD.WIDE R40, R2, 0x4, R40 ;  /* 0x0000000402287825 */ /* 0x002fe200078e0228 */
[----:B------:R-:W-:-:S04]  /*1410*/  CS2R R20, SRZ ;  /* 0x0000000000147805 */ /* 0x000fc8000001ff00 */
[----:B------:R-:W3:Y:S01]  /*1420*/  @P3 LDG.E.EL.128 R12, desc[UR4][R40.64+-0x480] ;  /* 0xfffb8004280c3981 */ /* 0x000ee2000c2e1d00 */
[----:B0-----:R-:W-:Y:S01]  /*1430*/  IMAD.WIDE R8, R2, 0x4, R22 ;  /* 0x0000000402087825 */ /* 0x001fe200078e0216 */
[----:B------:R-:W-:-:S06]  /*1440*/  CS2R R22, SRZ ;  /* 0x0000000000167805 */ /* 0x000fcc000001ff00 */
[----:B------:R0:W4:Y:S01]  /*1450*/  @P3 LDG.E.EL.128 R20, desc[UR4][R8.64+-0x480] ;  /* 0xfffb800408143981 */ /* 0x000122000c2e1d00 */
[----:B------:R-:W-:Y:S01]  /*1460*/  FMUL R33, R33, R10 ;  /* 0x0000000a21217220 */ /* 0x000fe20000400000 */
[----:B------:R-:W-:Y:S02]  /*1470*/  FMUL R32, R32, R11 ;  /* 0x0000000b20207220 */ /* 0x000fe40000400000 */
[----:B------:R-:W1:Y:S01]  /*1480*/  LDC.64 R10, c[0x0][0x250] ;  /* 0x00009400ff0a7b82 */ /* 0x000e620000000a00 */
[----:B--2---:R-:W-:Y:S01]  /*1490*/  FMUL R30, R30, R43 ;  /* 0x0000002b1e1e7220 */ /* 0x004fe20000400000 */
[----:B0-----:R-:W-:Y:S01]  /*14a0*/  CS2R R8, SRZ ;  /* 0x0000000000087805 */ /* 0x001fe2000001ff00 */
[----:B-1----:R-:W-:Y:S01]  /*14b0*/  IMAD.WIDE R42, R2, 0x4, R10 ;  /* 0x00000004022a7825 */ /* 0x002fe200078e020a */
[----:B------:R-:W-:-:S06]  /*14c0*/  CS2R R10, SRZ ;  /* 0x00000000000a7805 */ /* 0x000fcc000001ff00 */
[----:B------:R-:W2:Y:S01]  /*14d0*/  @P2 LDG.E.EL.128 R8, desc[UR4][R42.64+-0x180] ;  /* 0xfffe80042a082981 */ /* 0x000ea2000c2e1d00 */
[----:B---3--:R-:W-:Y:S02]  /*14e0*/  SEL R39, R12, RZ, P3 ;  /* 0x000000ff0c277207 */ /* 0x008fe40001800000 */
[----:B----4-:R-:W-:Y:S02]  /*14f0*/  SEL R40, R20, RZ, P3 ;  /* 0x000000ff14287207 */ /* 0x010fe40001800000 */
[----:B------:R-:W-:Y:S02]  /*1500*/  SEL R12, R21, RZ, P3 ;  /* 0x000000ff150c7207 */ /* 0x000fe40001800000 */
[----:B------:R-:W-:Y:S02]  /*1510*/  SEL R21, R22, RZ, P3 ;  /* 0x000000ff16157207 */ /* 0x000fe40001800000 */
[----:B------:R-:W-:Y:S02]  /*1520*/  SEL R20, R23, RZ, P3 ;  /* 0x000000ff17147207 */ /* 0x000fe40001800000 */
[----:B------:R-:W0:Y:S01]  /*1530*/  LDC.64 R22, c[0x0][0x258] ;  /* 0x00009600ff167b82 */ /* 0x000e220000000a00 */
[----:B------:R-:W-:-:S02]  /*1540*/  SEL R13, R13, RZ, P3 ;  /* 0x000000ff0d0d7207 */ /* 0x000fc40001800000 */
[----:B------:R-:W-:Y:S02]  /*1550*/  SEL R14, R14, RZ, P3 ;  /* 0x000000ff0e0e7207 */ /* 0x000fe40001800000 */
[----:B------:R-:W-:Y:S01]  /*1560*/  SEL R15, R15, RZ, P3 ;  /* 0x000000ff0f0f7207 */ /* 0x000fe20001800000 */
[----:B------:R-:W-:Y:S01]  /*1570*/  FFMA R34, R13, R34, R12 ;  /* 0x000000220d227223 */ /* 0x000fe2000000000c */
[----:B------:R-:W-:Y:S01]  /*1580*/  CS2R R12, SRZ ;  /* 0x00000000000c7805 */ /* 0x000fe2000001ff00 */
[----:B------:R-:W-:Y:S02]  /*1590*/  FFMA R33, R14, R33, R21 ;  /* 0x000000210e217223 */ /* 0x000fe40000000015 */
[----:B------:R-:W-:Y:S01]  /*15a0*/  FFMA R32, R15, R32, R20 ;  /* 0x000000200f207223 */ /* 0x000fe20000000014 */
[----:B------:R-:W-:Y:S01]  /*15b0*/  CS2R R14, SRZ ;  /* 0x00000000000e7805 */ /* 0x000fe2000001ff00 */
[----:B0-----:R-:W-:-:S05]  /*15c0*/  IMAD.WIDE R22, R2, 0x4, R22 ;  /* 0x0000000402167825 */ /* 0x001fca00078e0216 */
[----:B------:R-:W3:Y:S01]  /*15d0*/  @P2 LDG.E.EL.128 R12, desc[UR4][R22.64+-0x180] ;  /* 0xfffe8004160c2981 */ /* 0x000ee2000c2e1d00 */
[----:B------:R-:W-:Y:S02]  /*15e0*/  SEL R7, R7, RZ, P0 ;  /* 0x000000ff07077207 */ /* 0x000fe40000000000 */
[----:B--2---:R-:W-:Y:S02]  /*15f0*/  SEL R21, R10, RZ, P2 ;  /* 0x000000ff0a157207 */ /* 0x004fe40001000000 */
[----:B------:R-:W-:Y:S01]  /*1600*/  SEL R10, R11, RZ, P2 ;  /* 0x000000ff0b0a7207 */ /* 0x000fe20001000000 */
[----:B------:R-:W-:Y:S01]  /*1610*/  FADD R20, R7, 9.9999997473787516356e-06 ;  /* 0x3727c5ac07147421 */ /* 0x000fe20000000000 */
[----:B------:R-:W-:Y:S02]  /*1620*/  SEL R7, R8, RZ, P2 ;  /* 0x000000ff08077207 */ /* 0x000fe40001000000 */
[----:B------:R-:W-:Y:S02]  /*1630*/  SEL R42, R9, RZ, P2 ;  /* 0x000000ff092a7207 */ /* 0x000fe40001000000 */
[----:B------:R-:W0:Y:S01]  /*1640*/  LDC.64 R8, c[0x0][0x228] ;  /* 0x00008a00ff087b82 */ /* 0x000e220000000a00 */
[----:B------:R-:W1:Y:S01]  /*1650*/  MUFU.SQRT R20, R20 ;  /* 0x0000001400147308 */ /* 0x000e620000002000 */
[----:B------:R-:W-:Y:S01]  /*1660*/  FFMA R39, R39, R38, R40 ;  /* 0x0000002627277223 */ /* 0x000fe20000000028 */
[----:B---3--:R-:W-:-:S05]  /*1670*/  SEL R15, R15, RZ, P2 ;  /* 0x000000ff0f0f7207 */ /* 0x008fca0001000000 */
[----:B------:R-:W-:Y:S02]  /*1680*/  FFMA R35, R10, R35, R15 ;  /* 0x000000230a237223 */ /* 0x000fe4000000000f */
[----:B------:R-:W2:Y:S01]  /*1690*/  LDC.64 R10, c[0x0][0x230] ;  /* 0x00008c00ff0a7b82 */ /* 0x000ea20000000a00 */
[----:B------:R-:W-:Y:S02]  /*16a0*/  SEL R44, R12, RZ, P2 ;  /* 0x000000ff0c2c7207 */ /* 0x000fe40001000000 */
[----:B------:R-:W-:Y:S02]  /*16b0*/  SEL R13, R13, RZ, P2 ;  /* 0x000000ff0d0d7207 */ /* 0x000fe40001000000 */
[----:B------:R-:W-:Y:S02]  /*16c0*/  SEL R14, R14, RZ, P2 ;  /* 0x000000ff0e0e7207 */ /* 0x000fe40001000000 */
[----:B-1----:R-:W-:Y:S01]  /*16d0*/  FSETP.GT.AND P2, PT, R20, 8.50705917302346158658e+37, PT ;  /* 0x7e8000001400780b */ /* 0x002fe20003f44000 */
[----:B------:R-:W-:Y:S01]  /*16e0*/  FFMA R38, R42, R5, R13 ;  /* 0x000000052a267223 */ /* 0x000fe2000000000d */
[----:B------:R-:W-:Y:S01]  /*16f0*/  FFMA R40, R7, R4, R44 ;  /* 0x0000000407287223 */ /* 0x000fe2000000002c */
[----:B0-----:R-:W-:Y:S01]  /*1700*/  IMAD.WIDE R42, R2, 0x4, R8 ;  /* 0x00000004022a7825 */ /* 0x001fe200078e0208 */
[----:B------:R-:W-:-:S03]  /*1710*/  FSEL R12, R18, 1, P2 ;  /* 0x3f800000120c7808 */ /* 0x000fc60001000000 */
[----:B------:R-:W-:Y:S01]  /*1720*/  FFMA R18, R21, R6, R14 ;  /* 0x0000000615127223 */ /* 0x000fe2000000000e */
[----:B------:R-:W-:Y:S02]  /*1730*/  CS2R R4, SRZ ;  /* 0x0000000000047805 */ /* 0x000fe4000001ff00 */
[----:B------:R-:W-:Y:S02]  /*1740*/  CS2R R6, SRZ ;  /* 0x0000000000067805 */ /* 0x000fe4000001ff00 */
[----:B------:R-:W-:Y:S02]  /*1750*/  CS2R R8, SRZ ;  /* 0x0000000000087805 */ /* 0x000fe4000001ff00 */
[----:B------:R-:W-:Y:S01]  /*1760*/  FSETP.GEU.AND P3, PT, R20, 1.175494350822287508e-38, PT ;  /* 0x008000001400780b */ /* 0x000fe20003f6e000 */
[----:B------:R-:W0:Y:S01]  /*1770*/  LDC.64 R14, c[0x0][0x2a0] ;  /* 0x0000a800ff0e7b82 */ /* 0x000e220000000a00 */
[----:B------:R0:W3:Y:S01]  /*1780*/  @P1 LDG.E.EL.128 R4, desc[UR4][R42.64] ;  /* 0x000000042a041981 */ /* 0x0000e2000c2e1d00 */
[----:B--2---:R-:W-:Y:S01]  /*1790*/  IMAD.WIDE R22, R2, 0x4, R10 ;  /* 0x0000000402167825 */ /* 0x004fe200078e020a */
[----:B------:R-:W-:-:S06]  /*17a0*/  CS2R R10, SRZ ;  /* 0x00000000000a7805 */ /* 0x000fcc000001ff00 */
[----:B------:R1:W2:Y:S01]  /*17b0*/  @P1 LDG.E.EL.128 R8, desc[UR4][R22.64] ;  /* 0x0000000416081981 */ /* 0x0002a2000c2e1d00 */
[----:B------:R-:W-:-:S04]  /*17c0*/  @P2 FMUL R20, R20, 0.25 ;  /* 0x3e80000014142820 */ /* 0x000fc80000400000 */
[----:B------:R-:W-:-:S04]  /*17d0*/  @!P3 FMUL R20, R20, 16777216 ;  /* 0x4b8000001414b820 */ /* 0x000fc80000400000 */
[----:B------:R4:W5:Y:S02]  /*17e0*/  MUFU.RCP R13, R20 ;  /* 0x00000014000d7308 */ /* 0x0009640000001000 */
[----:B----4-:R-:W4:Y:S01]  /*17f0*/  LDC.64 R20, c[0x0][0x2a8] ;  /* 0x0000aa00ff147b82 */ /* 0x010f220000000a00 */
[----:B------:R-:W-:Y:S01]  /*1800*/  @!P3 FMUL R12, R12, 16777216 ;  /* 0x4b8000000c0cb820 */ /* 0x000fe20000400000 */
[----:B------:R-:W-:Y:S01]  /*1810*/  FMUL R31, R31, R24 ;  /* 0x000000181f1f7220 */ /* 0x000fe20000400000 */
[----:B0-----:R-:W-:Y:S01]  /*1820*/  IMAD.WIDE R42, R2, 0x4, R14 ;  /* 0x00000004022a7825 */ /* 0x001fe200078e020e */
[----:B------:R-:W-:Y:S02]  /*1830*/  CS2R R14, SRZ ;  /* 0x00000000000e7805 */ /* 0x000fe4000001ff00 */
[----:B-1----:R-:W-:Y:S02]  /*1840*/  CS2R R22, SRZ ;  /* 0x0000000000167805 */ /* 0x002fe4000001ff00 */
[----:B---3--:R-:W-:-:S02]  /*1850*/  SEL R44, R7, RZ, P1 ;  /* 0x000000ff072c7207 */ /* 0x008fc40000800000 */
[----:B--2---:R-:W-:-:S05]  /*1860*/  SEL R11, R11, RZ, P1 ;  /* 0x000000ff0b0b7207 */ /* 0x004fca0000800000 */
[----:B------:R-:W-:Y:S01]  /*1870*/  FFMA R37, R44, R37, R11 ;  /* 0x000000252c257223 */ /* 0x000fe2000000000b */
[----:B-----5:R-:W-:Y:S01]  /*1880*/  FMUL R44, R13, R12 ;  /* 0x0000000c0d2c7220 */ /* 0x020fe20000400000 */
[----:B------:R-:W-:-:S03]  /*1890*/  CS2R R12, SRZ ;  /* 0x00000000000c7805 */ /* 0x000fc6000001ff00 */
[----:B------:R-:W-:Y:S01]  /*18a0*/  FMUL R7, R44, R25 ;  /* 0x000000192c077220 */ /* 0x000fe20000400000 */
[----:B----4-:R-:W-:Y:S01]  /*18b0*/  IMAD.WIDE R24, R2, 0x4, R20 ;  /* 0x0000000402187825 */ /* 0x010fe200078e0214 */
[----:B------:R-:W-:Y:S01]  /*18c0*/  CS2R R20, SRZ ;  /* 0x0000000000147805 */ /* 0x000fe2000001ff00 */
[----:B------:R-:W2:Y:S05]  /*18d0*/  @P0 LDG.E.EL.128 R12, desc[UR4][R42.64+-0x780] ;  /* 0xfff880042a0c0981 */ /* 0x000eaa000c2e1d00 */
[----:B------:R-:W3:Y:S01]  /*18e0*/  @P0 LDG.E.EL.128 R20, desc[UR4][R24.64+-0x780] ;  /* 0xfff8800418140981 */ /* 0x000ee2000c2e1d00 */
[----:B------:R-:W-:Y:S01]  /*18f0*/  SEL R11, R6, RZ, P1 ;  /* 0x000000ff060b7207 */ /* 0x000fe20000800000 */
[----:B------:R-:W-:Y:S01]  /*1900*/  FMUL R16, R29, R16 ;  /* 0x000000101d107220 */ /* 0x000fe20000400000 */
[----:B------:R-:W-:Y:S01]  /*1910*/  SEL R10, R10, RZ, P1 ;  /* 0x000000ff0a0a7207 */ /* 0x000fe20000800000 */
[----:B------:R-:W-:-:S04]  /*1920*/  FMUL R17, R26, R17 ;  /* 0x000000111a117220 */ /* 0x000fc80000400000 */
[----:B------:R-:W-:Y:S01]  /*1930*/  FFMA R16, R11, R16, R10 ;  /* 0x000000100b107223 */ /* 0x000fe2000000000a */
[----:B------:R-:W-:Y:S01]  /*1940*/  FMUL R19, R30, R19 ;  /* 0x000000131e137220 */ /* 0x000fe20000400000 */
[----:B------:R-:W-:Y:S02]  /*1950*/  SEL R26, R5, RZ, P1 ;  /* 0x000000ff051a7207 */ /* 0x000fe40000800000 */
[----:B------:R-:W-:Y:S02]  /*1960*/  SEL R5, R4, RZ, P1 ;  /* 0x000000ff04057207 */ /* 0x000fe40000800000 */
[----:B------:R-:W-:Y:S02]  /*1970*/  SEL R4, R8, RZ, P1 ;  /* 0x000000ff08047207 */ /* 0x000fe40000800000 */
[----:B------:R-:W-:Y:S02]  /*1980*/  SEL R9, R9, RZ, P1 ;  /* 0x000000ff09097207 */ /* 0x000fe40000800000 */
[----:B------:R-:W-:Y:S01]  /*1990*/  FSETP.GEU.AND P1, PT, R39, RZ, PT ;  /* 0x000000ff2700720b */ /* 0x000fe20003f2e000 */
[----:B------:R-:W-:Y:S01]  /*19a0*/  FFMA R28, R5, R28, R4 ;  /* 0x0000001c051c7223 */ /* 0x000fe20000000004 */
[----:B------:R-:W-:-:S02]  /*19b0*/  ISETP.GE.U32.AND P4, PT, R0, 0xc0, PT ;  /* 0x000000c00000780c */ /* 0x000fc40003f86070 */
[----:B------:R-:W-:Y:S02]  /*19c0*/  FSEL R4, R39, RZ, P1 ;  /* 0x000000ff27047208 */ /* 0x000fe40000800000 */
[----:B------:R-:W-:Y:S01]  /*19d0*/  ISETP.GT.AND P6, PT, R2, 0x1df, PT ;  /* 0x000001df0200780c */ /* 0x000fe20003fc4270 */
[----:B------:R-:W-:Y:S02]  /*19e0*/  FFMA R27, R26, R27, R9 ;  /* 0x0000001b1a1b7223 */ /* 0x000fe40000000009 */
[----:B------:R-:W0:Y:S01]  /*19f0*/  LDC.64 R8, c[0x0][0x2b0] ;  /* 0x0000ac00ff087b82 */ /* 0x000e220000000a00 */
[----:B------:R-:W-:Y:S01]  /*1a00*/  FSETP.GEU.AND P3, PT, R18, RZ, PT ;  /* 0x000000ff1200720b */ /* 0x000fe20003f6e000 */
[----:B0-----:R-:W-:Y:S01]  /*1a10*/  IMAD.WIDE R8, R36, 0x4, R8 ;  /* 0x0000000424087825 */ /* 0x001fe200078e0208 */
[----:B--2---:R-:W-:Y:S02]  /*1a20*/  SEL R11, R12, RZ, P0 ;  /* 0x000000ff0c0b7207 */ /* 0x004fe40000000000 */
[----:B---3--:R-:W-:-:S02]  /*1a30*/  SEL R20, R20, RZ, P0 ;  /* 0x000000ff14147207 */ /* 0x008fc40000000000 */
[----:B------:R-:W-:-:S03]  /*1a40*/  SEL R13, R13, RZ, P0 ;  /* 0x000000ff0d0d7207 */ /* 0x000fc60000000000 */
[----:B------:R-:W-:Y:S01]  /*1a50*/  FFMA R17, R11, R17, R20 ;  /* 0x000000110b117223 */ /* 0x000fe20000000014 */
[----:B------:R-:W-:Y:S02]  /*1a60*/  SEL R25, R14, RZ, P0 ;  /* 0x000000ff0e197207 */ /* 0x000fe40000000000 */
[----:B------:R-:W-:Y:S02]  /*1a70*/  SEL R6, R21, RZ, P0 ;  /* 0x000000ff15067207 */ /* 0x000fe40000000000 */
[----:B------:R-:W-:Y:S02]  /*1a80*/  SEL R22, R22, RZ, P0 ;  /* 0x000000ff16167207 */ /* 0x000fe40000000000 */
[----:B------:R-:W-:Y:S02]  /*1a90*/  SEL R15, R15, RZ, P0 ;  /* 0x000000ff0f0f7207 */ /* 0x000fe40000000000 */
[----:B------:R-:W-:Y:S02]  /*1aa0*/  SEL R10, R23, RZ, P0 ;  /* 0x000000ff170a7207 */ /* 0x000fe40000000000 */
[----:B------:R-:W-:Y:S01]  /*1ab0*/  FSETP.GEU.AND P2, PT, R17, RZ, PT ;  /* 0x000000ff1100720b */ /* 0x000fe20003f4e000 */
[----:B------:R-:W-:Y:S01]  /*1ac0*/  FFMA R6, R13, R19, R6 ;  /* 0x000000130d067223 */ /* 0x000fe20000000006 */
[----:B------:R-:W-:Y:S01]  /*1ad0*/  FFMA R22, R25, R31, R22 ;  /* 0x0000001f19167223 */ /* 0x000fe20000000016 */
[----:B------:R-:W-:Y:S01]  /*1ae0*/  FFMA R7, R15, R7, R10 ;  /* 0x000000070f077223 */ /* 0x000fe2000000000a */
[----:B------:R-:W-:-:S02]  /*1af0*/  FSEL R17, R17, RZ, P2 ;  /* 0x000000ff11117208 */ /* 0x000fc40001000000 */
[----:B------:R-:W-:Y:S02]  /*1b00*/  FSETP.GEU.AND P2, PT, R34, RZ, PT ;  /* 0x000000ff2200720b */ /* 0x000fe40003f4e000 */
[----:B------:R-:W-:Y:S02]  /*1b10*/  FSETP.GEU.AND P0, PT, R6, RZ, PT ;  /* 0x000000ff0600720b */ /* 0x000fe40003f0e000 */
[----:B------:R-:W-:Y:S02]  /*1b20*/  FSETP.GEU.AND P1, PT, R22, RZ, PT ;  /* 0x000000ff1600720b */ /* 0x000fe40003f2e000 */
[----:B------:R-:W-:Y:S02]  /*1b30*/  FSEL R5, R34, RZ, P2 ;  /* 0x000000ff22057208 */ /* 0x000fe40001000000 */
[----:B------:R-:W-:Y:S02]  /*1b40*/  FSETP.GEU.AND P2, PT, R7, RZ, PT ;  /* 0x000000ff0700720b */ /* 0x000fe40003f4e000 */
[----:B------:R-:W-:-:S02]  /*1b50*/  FSEL R10, R6, RZ, P0 ;  /* 0x000000ff060a7208 */ /* 0x000fc40000000000 */
[----:B------:R-:W-:Y:S02]  /*1b60*/  FSEL R22, R22, RZ, P1 ;  /* 0x000000ff16167208 */ /* 0x000fe40000800000 */
[----:B------:R-:W-:Y:S02]  /*1b70*/  FSETP.GEU.AND P0, PT, R33, RZ, PT ;  /* 0x000000ff2100720b */ /* 0x000fe40003f0e000 */
[C---:B------:R-:W-:Y:S02]  /*1b80*/  FSETP.GEU.AND P1, PT, R32.reuse, RZ, PT ;  /* 0x000000ff2000720b */ /* 0x040fe40003f2e000 */
[----:B------:R-:W-:Y:S02]  /*1b90*/  FSEL R0, R7, RZ, P2 ;  /* 0x000000ff07007208 */ /* 0x000fe40001000000 */
[----:B------:R-:W-:Y:S02]  /*1ba0*/  FSEL R6, R33, RZ, P0 ;  /* 0x000000ff21067208 */ /* 0x000fe40000000000 */
[----:B------:R-:W-:-:S02]  /*1bb0*/  FSEL R7, R32, RZ, P1 ;  /* 0x000000ff20077208 */ /* 0x000fc40000800000 */
[----:B------:R-:W-:Y:S02]  /*1bc0*/  @P4 FSEL R4, R17, RZ, P6 ;  /* 0x000000ff11044208 */ /* 0x000fe40003000000 */
[----:B------:R-:W-:Y:S02]  /*1bd0*/  @P4 FSEL R5, R10, RZ, P6 ;  /* 0x000000ff0a054208 */ /* 0x000fe40003000000 */
[----:B------:R-:W-:Y:S02]  /*1be0*/  @P4 FSEL R6, R22, RZ, P6 ;  /* 0x000000ff16064208 */ /* 0x000fe40003000000 */
[----:B------:R-:W-:Y:S02]  /*1bf0*/  @P4 FSEL R7, R0, RZ, P6 ;  /* 0x000000ff00074208 */ /* 0x000fe40003000000 */
[----:B------:R-:W-:Y:S02]  /*1c00*/  ISETP.GE.U32.AND P6, PT, R3, 0xc0, PT ;  /* 0x000000c00300780c */ /* 0x000fe40003fc6070 */
[----:B------:R-:W-:-:S02]  /*1c10*/  FSETP.GEU.AND P1, PT, R40, RZ, PT ;  /* 0x000000ff2800720b */ /* 0x000fc40003f2e000 */
[----:B------:R-:W-:Y:S02]  /*1c20*/  FSETP.GEU.AND P2, PT, R38, RZ, PT ;  /* 0x000000ff2600720b */ /* 0x000fe40003f4e000 */
[----:B------:R-:W-:Y:S02]  /*1c30*/  FSETP.GEU.AND P4, PT, R35, RZ, PT ;  /* 0x000000ff2300720b */ /* 0x000fe40003f8e000 */
[----:B------:R-:W-:-:S05]  /*1c40*/  ISETP.GE.AND P0, PT, R36, 0x9800, PT ;  /* 0x000098002400780c */ /* 0x000fca0003f06270 */
[----:B------:R-:W-:Y:S02]  /*1c50*/  @!P6 FSEL R4, R40, RZ, P1 ;  /* 0x000000ff2804e208 */ /* 0x000fe40000800000 */
[----:B------:R-:W-:Y:S02]  /*1c60*/  @!P6 FSEL R5, R38, RZ, P2 ;  /* 0x000000ff2605e208 */ /* 0x000fe40001000000 */
[----:B------:R-:W-:Y:S02]  /*1c70*/  @!P6 FSEL R6, R18, RZ, P3 ;  /* 0x000000ff1206e208 */ /* 0x000fe40001800000 */
[----:B------:R-:W-:Y:S02]  /*1c80*/  @!P6 FSEL R7, R35, RZ, P4 ;  /* 0x000000ff2307e208 */ /* 0x000fe40002000000 */
[----:B------:R-:W-:Y:S02]  /*1c90*/  ISETP.GE.AND P6, PT, R2, 0x60, PT ;  /* 0x000000600200780c */ /* 0x000fe40003fc6270 */
[----:B------:R-:W-:-:S02]  /*1ca0*/  FSETP.GEU.AND P1, PT, R28, RZ, PT ;  /* 0x000000ff1c00720b */ /* 0x000fc40003f2e000 */
[----:B------:R-:W-:Y:S02]  /*1cb0*/  FSETP.GEU.AND P2, PT, R27, RZ, PT ;  /* 0x000000ff1b00720b */ /* 0x000fe40003f4e000 */
[----:B------:R-:W-:Y:S02]  /*1cc0*/  FSETP.GEU.AND P3, PT, R16, RZ, PT ;  /* 0x000000ff1000720b */ /* 0x000fe40003f6e000 */
[----:B------:R-:W-:-:S05]  /*1cd0*/  FSETP.GEU.AND P4, PT, R37, RZ, PT ;  /* 0x000000ff2500720b */ /* 0x000fca0003f8e000 */
[----:B------:R-:W-:Y:S02]  /*1ce0*/  @!P6 FSEL R4, R28, RZ, P1 ;  /* 0x000000ff1c04e208 */ /* 0x000fe40000800000 */
[----:B------:R-:W-:Y:S02]  /*1cf0*/  @!P6 FSEL R5, R27, RZ, P2 ;  /* 0x000000ff1b05e208 */ /* 0x000fe40001000000 */
[----:B------:R-:W-:Y:S02]  /*1d00*/  @!P6 FSEL R6, R16, RZ, P3 ;  /* 0x000000ff1006e208 */ /* 0x000fe40001800000 */
[----:B------:R-:W-:Y:S01]  /*1d10*/  @!P6 FSEL R7, R37, RZ, P4 ;  /* 0x000000ff2507e208 */ /* 0x000fe20002000000 */
[----:B------:R-:W-:Y:S06]  /*1d20*/  @P0 EXIT ;  /* 0x000000000000094d */ /* 0x000fec0003800000 */
[----:B------:R-:W-:Y:S01]  /*1d30*/  STG.E.128 desc[UR4][R8.64], R4 ;  /* 0x0000000408007986 */ /* 0x000fe2000c101d04 */
[----:B------:R-:W-:Y:S05]  /*1d40*/  EXIT ;  /* 0x000000000000794d */ /* 0x000fea0003800000 */
.L_x_0:
[----:B------:R-:W-:-:S00]  /*1d50*/  BRA `(.L_x_0) ;  /* 0xfffffffc00fc7947 */ /* 0x000fc0000383ffff */
[----:B------:R-:W-:-:S00]  /*1d60*/  NOP ;  /* 0x0000000000007918 */ /* 0x000fc00000000000 */
        /* <DEDUP_REMOVED lines=9> */
.L_x_1:


//--------------------- .nv.global.init           --------------------------
	.section	.nv.global.init,"aw",@progbits
.nv.global.init:
	.type		_$_str,@object
	.size		_$_str,(_$_str_$_2 - _$_str)
_$_str:
        /*0000*/ 	.byte	0x5f, 0x5f, 0x43, 0x55, 0x44, 0x41, 0x5f, 0x46, 0x54, 0x5a, 0x00
	.type		_$_str_$_2,@object
	.size		_$_str_$_2,(.L_1 - _$_str_$_2)
_$_str_$_2:
        /*000b*/ 	.byte	0x5f, 0x5f, 0x43, 0x55, 0x44, 0x41, 0x5f, 0x50, 0x52, 0x45, 0x43, 0x5f, 0x53, 0x51, 0x52, 0x54
        /*001b*/ 	.byte	0x00
.L_1:


//--------------------- .nv.constant0.triton_poi_fused_cat_53 --------------------------
	.section	.nv.constant0.triton_poi_fused_cat_53,"a",@progbits
	.sectionflags	@""
	.align	4
.nv.constant0.triton_poi_fused_cat_53:
	.zero		700
